	.headerflags	@"EF_CUDA_TEXMODE_UNIFIED EF_CUDA_64BIT_ADDRESS EF_CUDA_SM89 EF_CUDA_VIRTUAL_SM(EF_CUDA_SM89)"
	.elftype	@"ET_EXEC"


//--------------------- .nv.info                  --------------------------
	.section	.nv.info,"",@"SHT_CUDA_INFO"
	.align	4


	//----- nvinfo : EIATTR_REGCOUNT
	.align		4
        /*0000*/ 	.byte	0x04, 0x2f
        /*0002*/ 	.short	(.L_2 - .L_1)
	.align		4
.L_1:
        /*0004*/ 	.word	index@(triton__0d1d2d3d4d5d6d7d8d9d10d11de12de)
        /*0008*/ 	.word	0x00000030


	//----- nvinfo : EIATTR_MAX_STACK_SIZE
	.align		4
.L_2:
        /*000c*/ 	.byte	0x04, 0x23
        /*000e*/ 	.short	(.L_4 - .L_3)
	.align		4
.L_3:
        /*0010*/ 	.word	index@(triton__0d1d2d3d4d5d6d7d8d9d10d11de12de)
        /*0014*/ 	.word	0x00000000


	//----- nvinfo : EIATTR_MIN_STACK_SIZE
	.align		4
.L_4:
        /*0018*/ 	.byte	0x04, 0x12
        /*001a*/ 	.short	(.L_6 - .L_5)
	.align		4
.L_5:
        /*001c*/ 	.word	index@(triton__0d1d2d3d4d5d6d7d8d9d10d11de12de)
        /*0020*/ 	.word	0x00000000


	//----- nvinfo : EIATTR_FRAME_SIZE
	.align		4
.L_6:
        /*0024*/ 	.byte	0x04, 0x11
        /*0026*/ 	.short	(.L_8 - .L_7)
	.align		4
.L_7:
        /*0028*/ 	.word	index@(triton__0d1d2d3d4d5d6d7d8d9d10d11de12de)
        /*002c*/ 	.word	0x00000000
.L_8:


//--------------------- .nv.info.triton__0d1d2d3d4d5d6d7d8d9d10d11de12de --------------------------
	.section	.nv.info.triton__0d1d2d3d4d5d6d7d8d9d10d11de12de,"",@"SHT_CUDA_INFO"
	.align	4


	//----- nvinfo : EIATTR_CUDA_API_VERSION
	.align		4
        /*0000*/ 	.byte	0x04, 0x37
        /*0002*/ 	.short	(.L_10 - .L_9)
.L_9:
        /*0004*/ 	.word	0x0000007b


	//----- nvinfo : EIATTR_PARAM_CBANK
	.align		4
.L_10:
        /*0008*/ 	.byte	0x04, 0x0a
        /*000a*/ 	.short	(.L_12 - .L_11)
	.align		4
.L_11:
        /*000c*/ 	.word	index@(.nv.constant0.triton__0d1d2d3d4d5d6d7d8d9d10d11de12de)
        /*0010*/ 	.short	0x0160
        /*0012*/ 	.short	0x0060


	//----- nvinfo : EIATTR_CBANK_PARAM_SIZE
	.align		4
.L_12:
        /*0014*/ 	.byte	0x03, 0x19
        /*0016*/ 	.short	0x0060


	//----- nvinfo : EIATTR_KPARAM_INFO
	.align		4
        /*0018*/ 	.byte	0x04, 0x17
        /*001a*/ 	.short	(.L_14 - .L_13)
.L_13:
        /*001c*/ 	.word	0x00000000
        /*0020*/ 	.short	0x000c
        /*0022*/ 	.short	0x005c
        /*0024*/ 	.byte	0x00, 0xf0, 0x11, 0x00


	//----- nvinfo : EIATTR_KPARAM_INFO
	.align		4
.L_14:
        /*0028*/ 	.byte	0x04, 0x17
        /*002a*/ 	.short	(.L_16 - .L_15)
.L_15:
        /*002c*/ 	.word	0x00000000
        /*0030*/ 	.short	0x000b
        /*0032*/ 	.short	0x0058
        /*0034*/ 	.byte	0x00, 0xf0, 0x11, 0x00


	//----- nvinfo : EIATTR_KPARAM_INFO
	.align		4
.L_16:
        /*0038*/ 	.byte	0x04, 0x17
        /*003a*/ 	.short	(.L_18 - .L_17)
.L_17:
        /*003c*/ 	.word	0x00000000
        /*0040*/ 	.short	0x000a
        /*0042*/ 	.short	0x0050
        /*0044*/ 	.byte	0x00, 0xf0, 0x21, 0x00


	//----- nvinfo : EIATTR_KPARAM_INFO
	.align		4
.L_18:
        /*0048*/ 	.byte	0x04, 0x17
        /*004a*/ 	.short	(.L_20 - .L_19)
.L_19:
        /*004c*/ 	.word	0x00000000
        /*0050*/ 	.short	0x0009
        /*0052*/ 	.short	0x0048
        /*0054*/ 	.byte	0x00, 0xf0, 0x21, 0x00


	//----- nvinfo : EIATTR_KPARAM_INFO
	.align		4
.L_20:
        /*0058*/ 	.byte	0x04, 0x17
        /*005a*/ 	.short	(.L_22 - .L_21)
.L_21:
        /*005c*/ 	.word	0x00000000
        /*0060*/ 	.short	0x0008
        /*0062*/ 	.short	0x0040
        /*0064*/ 	.byte	0x00, 0xf0, 0x21, 0x00


	//----- nvinfo : EIATTR_KPARAM_INFO
	.align		4
.L_22:
        /*0068*/ 	.byte	0x04, 0x17
        /*006a*/ 	.short	(.L_24 - .L_23)
.L_23:
        /*006c*/ 	.word	0x00000000
        /*0070*/ 	.short	0x0007
        /*0072*/ 	.short	0x0038
        /*0074*/ 	.byte	0x00, 0xf0, 0x21, 0x00


	//----- nvinfo : EIATTR_KPARAM_INFO
	.align		4
.L_24:
        /*0078*/ 	.byte	0x04, 0x17
        /*007a*/ 	.short	(.L_26 - .L_25)
.L_25:
        /*007c*/ 	.word	0x00000000
        /*0080*/ 	.short	0x0006
        /*0082*/ 	.short	0x0030
        /*0084*/ 	.byte	0x00, 0xf0, 0x21, 0x00


	//----- nvinfo : EIATTR_KPARAM_INFO
	.align		4
.L_26:
        /*0088*/ 	.byte	0x04, 0x17
        /*008a*/ 	.short	(.L_28 - .L_27)
.L_27:
        /*008c*/ 	.word	0x00000000
        /*0090*/ 	.short	0x0005
        /*0092*/ 	.short	0x0028
        /*0094*/ 	.byte	0x00, 0xf0, 0x21, 0x00


	//----- nvinfo : EIATTR_KPARAM_INFO
	.align		4
.L_28:
        /*0098*/ 	.byte	0x04, 0x17
        /*009a*/ 	.short	(.L_30 - .L_29)
.L_29:
        /*009c*/ 	.word	0x00000000
        /*00a0*/ 	.short	0x0004
        /*00a2*/ 	.short	0x0020
        /*00a4*/ 	.byte	0x00, 0xf0, 0x21, 0x00


	//----- nvinfo : EIATTR_KPARAM_INFO
	.align		4
.L_30:
        /*00a8*/ 	.byte	0x04, 0x17
        /*00aa*/ 	.short	(.L_32 - .L_31)
.L_31:
        /*00ac*/ 	.word	0x00000000
        /*00b0*/ 	.short	0x0003
        /*00b2*/ 	.short	0x0018
        /*00b4*/ 	.byte	0x00, 0xf0, 0x21, 0x00


	//----- nvinfo : EIATTR_KPARAM_INFO
	.align		4
.L_32:
        /*00b8*/ 	.byte	0x04, 0x17
        /*00ba*/ 	.short	(.L_34 - .L_33)
.L_33:
        /*00bc*/ 	.word	0x00000000
        /*00c0*/ 	.short	0x0002
        /*00c2*/ 	.short	0x0010
        /*00c4*/ 	.byte	0x00, 0xf0, 0x21, 0x00


	//----- nvinfo : EIATTR_KPARAM_INFO
	.align		4
.L_34:
        /*00c8*/ 	.byte	0x04, 0x17
        /*00ca*/ 	.short	(.L_36 - .L_35)
.L_35:
        /*00cc*/ 	.word	0x00000000
        /*00d0*/ 	.short	0x0001
        /*00d2*/ 	.short	0x0008
        /*00d4*/ 	.byte	0x00, 0xf0, 0x21, 0x00


	//----- nvinfo : EIATTR_KPARAM_INFO
	.align		4
.L_36:
        /*00d8*/ 	.byte	0x04, 0x17
        /*00da*/ 	.short	(.L_38 - .L_37)
.L_37:
        /*00dc*/ 	.word	0x00000000
        /*00e0*/ 	.short	0x0000
        /*00e2*/ 	.short	0x0000
        /*00e4*/ 	.byte	0x00, 0xf0, 0x21, 0x00


	//----- nvinfo : EIATTR_MAXREG_COUNT
	.align		4
.L_38:
        /*00e8*/ 	.byte	0x03, 0x1b
        /*00ea*/ 	.short	0x00ff


	//----- nvinfo : EIATTR_COOP_GROUP_MASK_REGIDS
	.align		4
        /*00ec*/ 	.byte	0x04, 0x29
        /*00ee*/ 	.short	(.L_40 - .L_39)


	//   ....[0]....
.L_39:
        /*00f0*/ 	.word	0xffffffff


	//   ....[1]....
        /*00f4*/ 	.word	0xffffffff


	//   ....[2]....
        /*00f8*/ 	.word	0xffffffff


	//   ....[3]....
        /*00fc*/ 	.word	0xffffffff


	//   ....[4]....
        /*0100*/ 	.word	0xffffffff


	//   ....[5]....
        /*0104*/ 	.word	0xffffffff


	//   ....[6]....
        /*0108*/ 	.word	0xffffffff


	//   ....[7]....
        /*010c*/ 	.word	0xffffffff


	//   ....[8]....
        /*0110*/ 	.word	0xffffffff


	//   ....[9]....
        /*0114*/ 	.word	0xffffffff


	//   ....[10]....
        /*0118*/ 	.word	0xffffffff


	//   ....[11]....
        /*011c*/ 	.word	0xffffffff


	//   ....[12]....
        /*0120*/ 	.word	0xffffffff


	//   ....[13]....
        /*0124*/ 	.word	0xffffffff


	//   ....[14]....
        /*0128*/ 	.word	0xffffffff


	//   ....[15]....
        /*012c*/ 	.word	0xffffffff


	//----- nvinfo : EIATTR_COOP_GROUP_INSTR_OFFSETS
	.align		4
.L_40:
        /*0130*/ 	.byte	0x04, 0x28
        /*0132*/ 	.short	(.L_42 - .L_41)


	//   ....[0]....
.L_41:
        /*0134*/ 	.word	0x00000540


	//   ....[1]....
        /*0138*/ 	.word	0x00000560


	//   ....[2]....
        /*013c*/ 	.word	0x00000580


	//   ....[3]....
        /*0140*/ 	.word	0x000005a0


	//   ....[4]....
        /*0144*/ 	.word	0x000005c0


	//   ....[5]....
        /*0148*/ 	.word	0x00000620


	//   ....[6]....
        /*014c*/ 	.word	0x00000640


	//   ....[7]....
        /*0150*/ 	.word	0x00000660


	//   ....[8]....
        /*0154*/ 	.word	0x00001580


	//   ....[9]....
        /*0158*/ 	.word	0x000015a0


	//   ....[10]....
        /*015c*/ 	.word	0x000015c0


	//   ....[11]....
        /*0160*/ 	.word	0x000015e0


	//   ....[12]....
        /*0164*/ 	.word	0x00001600


	//   ....[13]....
        /*0168*/ 	.word	0x00001660


	//   ....[14]....
        /*016c*/ 	.word	0x00001680


	//   ....[15]....
        /*0170*/ 	.word	0x000016b0


	//----- nvinfo : EIATTR_EXIT_INSTR_OFFSETS
	.align		4
.L_42:
        /*0174*/ 	.byte	0x04, 0x1c
        /*0176*/ 	.short	(.L_44 - .L_43)


	//   ....[0]....
.L_43:
        /*0178*/ 	.word	0x00001e90


	//   ....[1]....
        /*017c*/ 	.word	0x00001eb0


	//----- nvinfo : EIATTR_MAX_THREADS
	.align		4
.L_44:
        /*0180*/ 	.byte	0x04, 0x05
        /*0182*/ 	.short	(.L_46 - .L_45)
.L_45:
        /*0184*/ 	.word	0x00000100
        /*0188*/ 	.word	0x00000001
        /*018c*/ 	.word	0x00000001
.L_46:


//--------------------- .nv.rel.action            --------------------------
	.section	.nv.rel.action,"",@"SHT_CUDA_RELOCINFO"
	.align	8
	.sectionentsize	8
        /*0000*/ 	.byte	0x73, 0x00, 0x00, 0x00, 0x00, 0x00, 0x00, 0x00, 0x00, 0x00, 0x00, 0x11, 0x25, 0x00, 0x05, 0x36


//--------------------- .nv.constant0.triton__0d1d2d3d4d5d6d7d8d9d10d11de12de --------------------------
	.section	.nv.constant0.triton__0d1d2d3d4d5d6d7d8d9d10d11de12de,"a",@progbits
	.align	4
.nv.constant0.triton__0d1d2d3d4d5d6d7d8d9d10d11de12de:
	.zero		448


//--------------------- .text.triton__0d1d2d3d4d5d6d7d8d9d10d11de12de --------------------------
	.section	.text.triton__0d1d2d3d4d5d6d7d8d9d10d11de12de,"ax",@progbits
	.sectionflags	@"SHF_BARRIERS=1"
	.sectioninfo	@"SHI_REGISTERS=48"
	.align	128
        .global         triton__0d1d2d3d4d5d6d7d8d9d10d11de12de
        .type           triton__0d1d2d3d4d5d6d7d8d9d10d11de12de,@function
        .size           triton__0d1d2d3d4d5d6d7d8d9d10d11de12de,(.L_x_2 - triton__0d1d2d3d4d5d6d7d8d9d10d11de12de)
        .other          triton__0d1d2d3d4d5d6d7d8d9d10d11de12de,@"STO_CUDA_ENTRY STV_DEFAULT"
triton__0d1d2d3d4d5d6d7d8d9d10d11de12de:
.text.triton__0d1d2d3d4d5d6d7d8d9d10d11de12de:
[----:B------:R-:W-:-:S02]  /*0000*/  MOV R1, c[0x0][0x28] ;  /* 0x00000a0000017a02 */ /* 0x000fc40000000f00 */
[----:B------:R-:W0:Y:S01]  /*0010*/  S2R R2, SR_TID.X ;  /* 0x0000000000027919 */ /* 0x000e220000002100 */
[----:B------:R-:W-:Y:S01]  /*0020*/  MOV R7, 0x2 ;  /* 0x0000000200077802 */ /* 0x000fe20000000f00 */
[----:B------:R-:W-:Y:S01]  /*0030*/  CS2R R8, SRZ ;  /* 0x0000000000087805 */ /* 0x000fe2000001ff00 */
[----:B------:R-:W-:Y:S01]  /*0040*/  CS2R R10, SRZ ;  /* 0x00000000000a7805 */ /* 0x000fe2000001ff00 */
[----:B------:R-:W1:Y:S01]  /*0050*/  S2R R0, SR_CTAID.X ;  /* 0x0000000000007919 */ /* 0x000e620000002500 */
[----:B------:R-:W-:Y:S01]  /*0060*/  ULDC.64 UR6, c[0x0][0x118] ;  /* 0x0000460000067ab9 */ /* 0x000fe20000000a00 */
[----:B0-----:R-:W-:-:S04]  /*0070*/  LOP3.LUT R38, R2, 0xff, RZ, 0xc0, !PT ;  /* 0x000000ff02267812 */ /* 0x001fc800078ec0ff */
[----:B------:R-:W-:-:S04]  /*0080*/  SHF.L.U32 R37, R38, 0x3, RZ ;  /* 0x0000000326257819 */ /* 0x000fc800000006ff */
[----:B------:R-:W-:Y:S01]  /*0090*/  IADD3 R4, R37, 0x800, RZ ;  /* 0x0000080025047810 */ /* 0x000fe20007ffe0ff */
[----:B-1----:R-:W-:-:S03]  /*00a0*/  IMAD R6, R0, 0x900, R37 ;  /* 0x0000090000067824 */ /* 0x002fc600078e0225 */
[----:B------:R-:W-:Y:S02]  /*00b0*/  ISETP.GE.U32.AND P1, PT, R4, 0x900, PT ;  /* 0x000009000400780c */ /* 0x000fe40003f26070 */
[----:B------:R-:W-:-:S05]  /*00c0*/  IADD3 R12, R6, 0x800, RZ ;  /* 0x00000800060c7810 */ /* 0x000fca0007ffe0ff */
[----:B------:R-:W-:-:S04]  /*00d0*/  IMAD.WIDE R12, R12, R7, c[0x0][0x170] ;  /* 0x00005c000c0c7625 */ /* 0x000fc800078e0207 */
[----:B------:R-:W-:Y:S02]  /*00e0*/  IMAD.WIDE R6, R6, R7, c[0x0][0x170] ;  /* 0x00005c0006067625 */ /* 0x000fe400078e0207 */
[----:B------:R-:W2:Y:S04]  /*00f0*/  @!P1 LDG.E.EL.128 R8, [R12.64] ;  /* 0x000000060c089981 */ /* 0x000ea8000c2e1d00 */
[----:B------:R-:W3:Y:S01]  /*0100*/  LDG.E.EL.128 R4, [R6.64] ;  /* 0x0000000606047981 */ /* 0x000ee2000c2e1d00 */
[C---:B------:R-:W-:Y:S02]  /*0110*/  LOP3.LUT P2, RZ, R2.reuse, 0x1f, RZ, 0xc0, !PT ;  /* 0x0000001f02ff7812 */ /* 0x040fe4000784c0ff */
[C---:B------:R-:W-:Y:S02]  /*0120*/  ISETP.GE.AND P3, PT, R2.reuse, 0x8, PT ;  /* 0x000000080200780c */ /* 0x040fe40003f66270 */
[----:B------:R-:W-:-:S02]  /*0130*/  LOP3.LUT P0, RZ, R2, 0x7, RZ, 0xc0, !PT ;  /* 0x0000000702ff7812 */ /* 0x000fc4000780c0ff */
[----:B------:R-:W-:Y:S02]  /*0140*/  MOV R36, 0x39e38e39 ;  /* 0x39e38e3900247802 */ /* 0x000fe40000000f00 */
[----:B------:R-:W-:Y:S02]  /*0150*/  ISETP.LT.AND P0, PT, R2, 0x8, !P0 ;  /* 0x000000080200780c */ /* 0x000fe40004701270 */
[----:B------:R-:W-:Y:S02]  /*0160*/  ISETP.NE.AND P4, PT, R38, RZ, PT ;  /* 0x000000ff2600720c */ /* 0x000fe40003f85270 */
[----:B--2---:R-:W-:Y:S02]  /*0170*/  SEL R15, R8, RZ, !P1 ;  /* 0x000000ff080f7207 */ /* 0x004fe40004800000 */
[----:B------:R-:W-:Y:S02]  /*0180*/  SEL R17, R10, RZ, !P1 ;  /* 0x000000ff0a117207 */ /* 0x000fe40004800000 */
[----:B---3--:R-:W-:-:S02]  /*0190*/  PRMT R8, R4, 0x7632, R8 ;  /* 0x0000763204087816 */ /* 0x008fc40000000008 */
[----:B------:R-:W-:Y:S02]  /*01a0*/  SHF.L.U32 R10, R4, 0x10, RZ ;  /* 0x00000010040a7819 */ /* 0x000fe400000006ff */
[----:B------:R-:W-:Y:S02]  /*01b0*/  PRMT R4, R15, 0x7632, R4 ;  /* 0x000076320f047816 */ /* 0x000fe40000000004 */
[----:B------:R-:W-:Y:S02]  /*01c0*/  SEL R16, R9, RZ, !P1 ;  /* 0x000000ff09107207 */ /* 0x000fe40004800000 */
[----:B------:R-:W-:Y:S02]  /*01d0*/  SHF.L.U32 R15, R15, 0x10, RZ ;  /* 0x000000100f0f7819 */ /* 0x000fe400000006ff */
[----:B------:R-:W-:Y:S02]  /*01e0*/  SHF.L.U32 R13, R4, 0x10, RZ ;  /* 0x00000010040d7819 */ /* 0x000fe400000006ff */
[C---:B------:R-:W-:Y:S01]  /*01f0*/  PRMT R12, R16.reuse, 0x7632, R12 ;  /* 0x00007632100c7816 */ /* 0x040fe2000000000c */
[----:B------:R-:W-:Y:S01]  /*0200*/  FMUL R15, R15, R15 ;  /* 0x0000000f0f0f7220 */ /* 0x000fe20000400000 */
[----:B------:R-:W-:Y:S01]  /*0210*/  SHF.L.U32 R16, R16, 0x10, RZ ;  /* 0x0000001010107819 */ /* 0x000fe200000006ff */
[----:B------:R-:W-:Y:S01]  /*0220*/  FMUL R13, R13, R13 ;  /* 0x0000000d0d0d7220 */ /* 0x000fe20000400000 */
[----:B------:R-:W-:-:S02]  /*0230*/  SHF.L.U32 R12, R12, 0x10, RZ ;  /* 0x000000100c0c7819 */ /* 0x000fc400000006ff */
[----:B------:R-:W-:Y:S01]  /*0240*/  FSEL R15, R15, -RZ, !P1 ;  /* 0x800000ff0f0f7208 */ /* 0x000fe20004800000 */
[----:B------:R-:W-:Y:S01]  /*0250*/  FMUL R16, R16, R16 ;  /* 0x0000001010107220 */ /* 0x000fe20000400000 */
[----:B------:R-:W-:Y:S01]  /*0260*/  SHF.L.U32 R8, R8, 0x10, RZ ;  /* 0x0000001008087819 */ /* 0x000fe200000006ff */
[----:B------:R-:W-:Y:S01]  /*0270*/  FMUL R12, R12, R12 ;  /* 0x0000000c0c0c7220 */ /* 0x000fe20000400000 */
[----:B------:R-:W-:Y:S01]  /*0280*/  FSEL R13, R13, -RZ, !P1 ;  /* 0x800000ff0d0d7208 */ /* 0x000fe20004800000 */
[----:B------:R-:W-:Y:S01]  /*0290*/  FFMA R15, R10, R10, R15 ;  /* 0x0000000a0a0f7223 */ /* 0x000fe2000000000f */
[----:B------:R-:W-:Y:S02]  /*02a0*/  PRMT R9, R5, 0x7632, R9 ;  /* 0x0000763205097816 */ /* 0x000fe40000000009 */
[----:B------:R-:W-:Y:S01]  /*02b0*/  FSEL R12, R12, -RZ, !P1 ;  /* 0x800000ff0c0c7208 */ /* 0x000fe20004800000 */
[----:B------:R-:W-:Y:S01]  /*02c0*/  FFMA R10, R8, R8, R13 ;  /* 0x00000008080a7223 */ /* 0x000fe2000000000d */
[----:B------:R-:W-:-:S02]  /*02d0*/  SHF.L.U32 R9, R9, 0x10, RZ ;  /* 0x0000001009097819 */ /* 0x000fc400000006ff */
[----:B------:R-:W-:Y:S01]  /*02e0*/  PRMT R8, R17, 0x7632, R8 ;  /* 0x0000763211087816 */ /* 0x000fe20000000008 */
[----:B------:R-:W-:Y:S01]  /*02f0*/  FADD R10, R15, R10 ;  /* 0x0000000a0f0a7221 */ /* 0x000fe20000000000 */
[----:B------:R-:W-:Y:S01]  /*0300*/  SHF.L.U32 R17, R17, 0x10, RZ ;  /* 0x0000001011117819 */ /* 0x000fe200000006ff */
[----:B------:R-:W-:Y:S01]  /*0310*/  FFMA R12, R9, R9, R12 ;  /* 0x00000009090c7223 */ /* 0x000fe2000000000c */
[----:B------:R-:W-:Y:S02]  /*0320*/  SHF.L.U32 R14, R5, 0x10, RZ ;  /* 0x00000010050e7819 */ /* 0x000fe400000006ff */
[----:B------:R-:W-:Y:S01]  /*0330*/  FSEL R13, R16, -RZ, !P1 ;  /* 0x800000ff100d7208 */ /* 0x000fe20004800000 */
[----:B------:R-:W-:Y:S01]  /*0340*/  FMUL R17, R17, R17 ;  /* 0x0000001111117220 */ /* 0x000fe20000400000 */
[----:B------:R-:W-:Y:S02]  /*0350*/  SEL R11, R11, RZ, !P1 ;  /* 0x000000ff0b0b7207 */ /* 0x000fe40004800000 */
[----:B------:R-:W-:Y:S01]  /*0360*/  SHF.L.U32 R9, R8, 0x10, RZ ;  /* 0x0000001008097819 */ /* 0x000fe200000006ff */
[----:B------:R-:W-:Y:S01]  /*0370*/  FFMA R13, R14, R14, R13 ;  /* 0x0000000e0e0d7223 */ /* 0x000fe2000000000d */
[----:B------:R-:W-:-:S02]  /*0380*/  PRMT R8, R11, 0x7632, R8 ;  /* 0x000076320b087816 */ /* 0x000fc40000000008 */
[----:B------:R-:W-:Y:S01]  /*0390*/  SHF.L.U32 R11, R11, 0x10, RZ ;  /* 0x000000100b0b7819 */ /* 0x000fe200000006ff */
[----:B------:R-:W-:Y:S01]  /*03a0*/  FMUL R9, R9, R9 ;  /* 0x0000000909097220 */ /* 0x000fe20000400000 */
[C---:B------:R-:W-:Y:S01]  /*03b0*/  PRMT R5, R6.reuse, 0x7632, R5 ;  /* 0x0000763206057816 */ /* 0x040fe20000000005 */
[----:B------:R-:W-:Y:S01]  /*03c0*/  FADD R13, R13, R10 ;  /* 0x0000000a0d0d7221 */ /* 0x000fe20000000000 */
[----:B------:R-:W-:Y:S01]  /*03d0*/  SHF.L.U32 R6, R6, 0x10, RZ ;  /* 0x0000001006067819 */ /* 0x000fe200000006ff */
[----:B------:R-:W-:Y:S01]  /*03e0*/  FMUL R11, R11, R11 ;  /* 0x0000000b0b0b7220 */ /* 0x000fe20000400000 */
[----:B------:R-:W-:Y:S01]  /*03f0*/  FSEL R17, R17, -RZ, !P1 ;  /* 0x800000ff11117208 */ /* 0x000fe20004800000 */
[----:B------:R-:W-:Y:S01]  /*0400*/  FADD R12, R12, R13 ;  /* 0x0000000d0c0c7221 */ /* 0x000fe20000000000 */
[----:B------:R-:W-:Y:S02]  /*0410*/  SHF.L.U32 R8, R8, 0x10, RZ ;  /* 0x0000001008087819 */ /* 0x000fe400000006ff */
[----:B------:R-:W-:Y:S01]  /*0420*/  SHF.L.U32 R5, R5, 0x10, RZ ;  /* 0x0000001005057819 */ /* 0x000fe200000006ff */
[----:B------:R-:W-:Y:S01]  /*0430*/  FFMA R17, R6, R6, R17 ;  /* 0x0000000606117223 */ /* 0x000fe20000000011 */
[----:B------:R-:W-:Y:S01]  /*0440*/  FSEL R10, R9, -RZ, !P1 ;  /* 0x800000ff090a7208 */ /* 0x000fe20004800000 */
[----:B------:R-:W-:Y:S01]  /*0450*/  FMUL R8, R8, R8 ;  /* 0x0000000808087220 */ /* 0x000fe20000400000 */
[----:B------:R-:W-:Y:S01]  /*0460*/  PRMT R4, R7, 0x7632, R4 ;  /* 0x0000763207047816 */ /* 0x000fe20000000004 */
[----:B------:R-:W-:Y:S01]  /*0470*/  FADD R17, R17, R12 ;  /* 0x0000000c11117221 */ /* 0x000fe20000000000 */
[----:B------:R-:W-:Y:S01]  /*0480*/  SHF.L.U32 R7, R7, 0x10, RZ ;  /* 0x0000001007077819 */ /* 0x000fe200000006ff */
[----:B------:R-:W-:Y:S01]  /*0490*/  FFMA R10, R5, R5, R10 ;  /* 0x00000005050a7223 */ /* 0x000fe2000000000a */
[----:B------:R-:W-:-:S02]  /*04a0*/  FSEL R6, R11, -RZ, !P1 ;  /* 0x800000ff0b067208 */ /* 0x000fc40004800000 */
[----:B------:R-:W-:Y:S01]  /*04b0*/  SHF.L.U32 R4, R4, 0x10, RZ ;  /* 0x0000001004047819 */ /* 0x000fe200000006ff */
[----:B------:R-:W-:Y:S01]  /*04c0*/  FADD R17, R10, R17 ;  /* 0x000000110a117221 */ /* 0x000fe20000000000 */
[----:B------:R-:W-:Y:S01]  /*04d0*/  FSEL R5, R8, -RZ, !P1 ;  /* 0x800000ff08057208 */ /* 0x000fe20004800000 */
[----:B------:R-:W-:Y:S01]  /*04e0*/  FFMA R6, R7, R7, R6 ;  /* 0x0000000707067223 */ /* 0x000fe20000000006 */
[----:B------:R-:W-:-:S03]  /*04f0*/  SHF.R.U32.HI R10, RZ, 0x3, R2 ;  /* 0x00000003ff0a7819 */ /* 0x000fc60000011602 */
[----:B------:R-:W-:Y:S01]  /*0500*/  FFMA R5, R4, R4, R5 ;  /* 0x0000000404057223 */ /* 0x000fe20000000005 */
[----:B------:R-:W-:Y:S01]  /*0510*/  FADD R6, R6, R17 ;  /* 0x0000001106067221 */ /* 0x000fe20000000000 */
[----:B------:R-:W-:-:S03]  /*0520*/  LOP3.LUT R10, R10, 0x1c, RZ, 0xc0, !PT ;  /* 0x0000001c0a0a7812 */ /* 0x000fc600078ec0ff */
[----:B------:R-:W-:-:S05]  /*0530*/  FADD R5, R5, R6 ;  /* 0x0000000605057221 */ /* 0x000fca0000000000 */
[----:B------:R-:W0:Y:S02]  /*0540*/  SHFL.BFLY PT, R4, R5, 0x10, 0x1f ;  /* 0x0e001f0005047f89 */ /* 0x000e2400000e0000 */
[----:B0-----:R-:W-:-:S05]  /*0550*/  FADD R4, R5, R4 ;  /* 0x0000000405047221 */ /* 0x001fca0000000000 */
[----:B------:R-:W0:Y:S02]  /*0560*/  SHFL.BFLY PT, R7, R4, 0x8, 0x1f ;  /* 0x0d001f0004077f89 */ /* 0x000e2400000e0000 */
[----:B0-----:R-:W-:-:S05]  /*0570*/  FADD R7, R4, R7 ;  /* 0x0000000704077221 */ /* 0x001fca0000000000 */
[----:B------:R-:W0:Y:S02]  /*0580*/  SHFL.BFLY PT, R6, R7, 0x4, 0x1f ;  /* 0x0c801f0007067f89 */ /* 0x000e2400000e0000 */
[----:B0-----:R-:W-:-:S05]  /*0590*/  FADD R6, R7, R6 ;  /* 0x0000000607067221 */ /* 0x001fca0000000000 */
[----:B------:R-:W0:Y:S02]  /*05a0*/  SHFL.BFLY PT, R9, R6, 0x2, 0x1f ;  /* 0x0c401f0006097f89 */ /* 0x000e2400000e0000 */
[----:B0-----:R-:W-:-:S05]  /*05b0*/  FADD R9, R6, R9 ;  /* 0x0000000906097221 */ /* 0x001fca0000000000 */
[----:B------:R-:W0:Y:S02]  /*05c0*/  SHFL.BFLY PT, R8, R9, 0x1, 0x1f ;  /* 0x0c201f0009087f89 */ /* 0x000e2400000e0000 */
[----:B0-----:R-:W-:Y:S01]  /*05d0*/  FADD R11, R9, R8 ;  /* 0x00000008090b7221 */ /* 0x001fe20000000000 */
[----:B------:R-:W-:-:S04]  /*05e0*/  MOV R9, 0x4 ;  /* 0x0000000400097802 */ /* 0x000fc80000000f00 */
[----:B------:R-:W-:Y:S04]  /*05f0*/  @!P2 STS [R10], R11 ;  /* 0x0000000b0a00a388 */ /* 0x000fe80000000800 */
[----:B------:R-:W-:Y:S06]  /*0600*/  BAR.SYNC 0x0 ;  /* 0x0000000000007b1d */ /* 0x000fec0000000000 */
[----:B------:R-:W0:Y:S04]  /*0610*/  @!P3 LDS R3, [R2.X4] ;  /* 0x000000000203b984 */ /* 0x000e280000004800 */
[----:B0-----:R-:W0:Y:S02]  /*0620*/  SHFL.BFLY PT, R4, R3, 0x4, 0x1f ;  /* 0x0c801f0003047f89 */ /* 0x001e2400000e0000 */
[----:B0-----:R-:W-:-:S05]  /*0630*/  FADD R4, R3, R4 ;  /* 0x0000000403047221 */ /* 0x001fca0000000000 */
[----:B------:R-:W0:Y:S02]  /*0640*/  SHFL.BFLY PT, R5, R4, 0x2, 0x1f ;  /* 0x0c401f0004057f89 */ /* 0x000e2400000e0000 */
[----:B0-----:R-:W-:-:S05]  /*0650*/  FADD R5, R4, R5 ;  /* 0x0000000504057221 */ /* 0x001fca0000000000 */
[----:B------:R-:W0:Y:S02]  /*0660*/  SHFL.BFLY PT, R6, R5, 0x1, 0x1f ;  /* 0x0c201f0005067f89 */ /* 0x000e2400000e0000 */
[----:B0-----:R-:W-:Y:S01]  /*0670*/  FADD R7, R5, R6 ;  /* 0x0000000605077221 */ /* 0x001fe20000000000 */
[----:B------:R-:W-:-:S04]  /*0680*/  IMAD.WIDE R4, R0, R9, c[0x0][0x160] ;  /* 0x0000580000047625 */ /* 0x000fc800078e0209 */
[----:B------:R-:W-:Y:S01]  /*0690*/  @P0 STS [R2.X4], R7 ;  /* 0x0000000702000388 */ /* 0x000fe20000004800 */
[----:B------:R-:W-:-:S03]  /*06a0*/  IMAD.WIDE R8, R0, R9, c[0x0][0x188] ;  /* 0x0000620000087625 */ /* 0x000fc600078e0209 */
[----:B------:R-:W-:Y:S06]  /*06b0*/  BAR.SYNC 0x0 ;  /* 0x0000000000007b1d */ /* 0x000fec0000000000 */
[----:B------:R-:W0:Y:S04]  /*06c0*/  LDS R6, [RZ] ;  /* 0x00000000ff067984 */ /* 0x000e280000000800 */
[----:B------:R-:W-:Y:S06]  /*06d0*/  BAR.SYNC 0x0 ;  /* 0x0000000000007b1d */ /* 0x000fec0000000000 */
[----:B0-----:R-:W-:Y:S04]  /*06e0*/  STS [RZ], R6 ;  /* 0x00000006ff007388 */ /* 0x001fe80000000800 */
[----:B------:R-:W-:Y:S06]  /*06f0*/  BAR.SYNC 0x0 ;  /* 0x0000000000007b1d */ /* 0x000fec0000000000 */
[----:B------:R-:W0:Y:S02]  /*0700*/  LDS R3, [RZ] ;  /* 0x00000000ff037984 */ /* 0x000e240000000800 */
[----:B0-----:R-:W-:-:S04]  /*0710*/  FFMA R3, R3, R36, 9.9999997473787516356e-06 ;  /* 0x3727c5ac03037423 */ /* 0x001fc80000000024 */
[----:B------:R-:W0:Y:S01]  /*0720*/  MUFU.RSQ R11, R3 ;  /* 0x00000003000b7308 */ /* 0x000e220000001400 */
[----:B------:R-:W-:Y:S06]  /*0730*/  BAR.SYNC 0x0 ;  /* 0x0000000000007b1d */ /* 0x000fec0000000000 */
[----:B0-----:R0:W-:Y:S04]  /*0740*/  @!P4 STG.E [R4.64], R11 ;  /* 0x0000000b0400c986 */ /* 0x0011e8000c101906 */
[----:B------:R1:W5:Y:S01]  /*0750*/  LDG.E.EL R35, [R8.64] ;  /* 0x0000000608237981 */ /* 0x000362000c2e1900 */
[----:B------:R-:W-:Y:S01]  /*0760*/  FFMA R36, R6, R36, 9.9999997473787516356e-06 ;  /* 0x3727c5ac06247423 */ /* 0x000fe20000000024 */
[----:B------:R-:W-:Y:S01]  /*0770*/  MOV R34, RZ ;  /* 0x000000ff00227202 */ /* 0x000fe20000000f00 */
[----:B------:R-:W-:Y:S01]  /*0780*/  CS2R R32, SRZ ;  /* 0x0000000000207805 */ /* 0x000fe2000001ff00 */
[----:B------:R-:W-:Y:S01]  /*0790*/  MOV R7, RZ ;  /* 0x000000ff00077202 */ /* 0x000fe20000000f00 */
[----:B------:R-:W-:Y:S01]  /*07a0*/  CS2R R2, SRZ ;  /* 0x0000000000027805 */ /* 0x000fe2000001ff00 */
[----:B------:R-:W-:Y:S01]  /*07b0*/  UPLOP3.LUT UP0, UPT, UPT, UPT, UPT, 0x80, 0x0 ;  /* 0x000000000000789c */ /* 0x000fe20003f0f070 */
[----:B------:R-:W2:Y:S01]  /*07c0*/  MUFU.RSQ R36, R36 ;  /* 0x0000002400247308 */ /* 0x000ea20000001400 */
[----:B0-----:R-:W-:Y:S01]  /*07d0*/  CS2R R4, SRZ ;  /* 0x0000000000047805 */ /* 0x001fe2000001ff00 */
[----:B------:R-:W-:-:S06]  /*07e0*/  UMOV UR4, URZ ;  /* 0x0000003f00047c82 */ /* 0x000fcc0008000000 */
.L_x_0:
[----:B------:R-:W-:Y:S01]  /*07f0*/  LOP3.LUT R29, R37, UR4, RZ, 0xfc, !PT ;  /* 0x00000004251d7c12 */ /* 0x000fe2000f8efcff */
[----:B-1----:R-:W-:Y:S01]  /*0800*/  CS2R R8, SRZ ;  /* 0x0000000000087805 */ /* 0x002fe2000001ff00 */
[----:B------:R-:W-:Y:S01]  /*0810*/  MOV R31, 0x2 ;  /* 0x00000002001f7802 */ /* 0x000fe20000000f00 */
[----:B------:R-:W-:Y:S01]  /*0820*/  CS2R R10, SRZ ;  /* 0x00000000000a7805 */ /* 0x000fe2000001ff00 */
[----:B------:R-:W-:Y:S01]  /*0830*/  ISETP.GE.U32.AND P5, PT, R29, 0x900, PT ;  /* 0x000009001d00780c */ /* 0x000fe20003fa6070 */
[----:B------:R-:W-:Y:S01]  /*0840*/  IMAD R40, R0, 0x900, R29 ;  /* 0x0000090000287824 */ /* 0x000fe200078e021d */
[----:B------:R-:W-:Y:S01]  /*0850*/  MOV R6, 0x4 ;  /* 0x0000000400067802 */ /* 0x000fe20000000f00 */
[----:B------:R-:W-:Y:S01]  /*0860*/  CS2R R20, SRZ ;  /* 0x0000000000147805 */ /* 0x000fe2000001ff00 */
[----:B------:R-:W-:Y:S01]  /*0870*/  CS2R R22, SRZ ;  /* 0x0000000000167805 */ /* 0x000fe2000001ff00 */
[----:B------:R-:W-:Y:S01]  /*0880*/  IMAD.WIDE R14, R40, R31, c[0x0][0x180] ;  /* 0x00006000280e7625 */ /* 0x000fe200078e021f */
[----:B------:R-:W-:Y:S01]  /*0890*/  CS2R R24, SRZ ;  /* 0x0000000000187805 */ /* 0x000fe2000001ff00 */
[----:B------:R-:W-:-:S02]  /*08a0*/  CS2R R26, SRZ ;  /* 0x00000000001a7805 */ /* 0x000fc4000001ff00 */
[----:B------:R-:W-:-:S04]  /*08b0*/  IMAD.WIDE.U32 R18, R29, R6, c[0x0][0x190] ;  /* 0x000064001d127625 */ /* 0x000fc800078e0006 */
[----:B------:R-:W-:Y:S01]  /*08c0*/  IMAD.WIDE R16, R40, R6, c[0x0][0x198] ;  /* 0x0000660028107625 */ /* 0x000fe200078e0206 */
[----:B------:R0:W3:Y:S04]  /*08d0*/  @!P5 LDG.E.EF.128 R8, [R14.64] ;  /* 0x000000060e08d981 */ /* 0x0000e8000c0e1d00 */
[----:B------:R1:W4:Y:S04]  /*08e0*/  @!P5 LDG.E.EL.128 R20, [R18.64] ;  /* 0x000000061214d981 */ /* 0x000328000c2e1d00 */
[----:B------:R2:W4:Y:S01]  /*08f0*/  @!P5 LDG.E.EF.128 R24, [R16.64] ;  /* 0x000000061018d981 */ /* 0x000522000c0e1d00 */
[C---:B------:R-:W-:Y:S01]  /*0900*/  IADD3 R39, R37.reuse, 0x4, RZ ;  /* 0x0000000425277810 */ /* 0x040fe20007ffe0ff */
[----:B0-----:R-:W-:Y:S01]  /*0910*/  CS2R R14, SRZ ;  /* 0x00000000000e7805 */ /* 0x001fe2000001ff00 */
[----:B------:R-:W-:-:S04]  /*0920*/  IADD3 R30, P6, R37, UR4, RZ ;  /* 0x00000004251e7c10 */ /* 0x000fc8000ffde0ff */
[----:B------:R-:W-:Y:S02]  /*0930*/  IADD3.X R13, RZ, RZ, RZ, P6, !PT ;  /* 0x000000ffff0d7210 */ /* 0x000fe400037fe4ff */
[C---:B------:R-:W-:Y:S02]  /*0940*/  SHF.L.U32 R28, R30.reuse, 0x2, RZ ;  /* 0x000000021e1c7819 */ /* 0x040fe400000006ff */
[----:B--2---:R-:W-:Y:S02]  /*0950*/  LOP3.LUT R17, R39, UR4, RZ, 0xfc, !PT ;  /* 0x0000000427117c12 */ /* 0x004fe4000f8efcff */
[----:B------:R-:W-:Y:S02]  /*0960*/  SHF.L.U64.HI R30, R30, 0x2, R13 ;  /* 0x000000021e1e7819 */ /* 0x000fe4000001020d */
[----:B------:R-:W-:Y:S01]  /*0970*/  IADD3 R44, P6, R28, c[0x0][0x190], RZ ;  /* 0x000064001c2c7a10 */ /* 0x000fe20007fde0ff */
[----:B------:R-:W-:Y:S01]  /*0980*/  IMAD R43, R0, 0x900, R17 ;  /* 0x00000900002b7824 */ /* 0x000fe200078e0211 */
[----:B-1----:R-:W-:Y:S01]  /*0990*/  CS2R R18, SRZ ;  /* 0x0000000000127805 */ /* 0x002fe2000001ff00 */
[----:B------:R-:W-:Y:S01]  /*09a0*/  CS2R R16, SRZ ;  /* 0x0000000000107805 */ /* 0x000fe2000001ff00 */
[----:B------:R-:W-:Y:S01]  /*09b0*/  CS2R R12, SRZ ;  /* 0x00000000000c7805 */ /* 0x000fe2000001ff00 */
[----:B------:R-:W-:Y:S01]  /*09c0*/  IMAD.WIDE R42, R43, R6, c[0x0][0x198] ;  /* 0x000066002b2a7625 */ /* 0x000fe200078e0206 */
[----:B------:R-:W-:-:S04]  /*09d0*/  IADD3.X R45, R30, c[0x0][0x194], RZ, P6, !PT ;  /* 0x000065001e2d7a10 */ /* 0x000fc800037fe4ff */
[----:B------:R0:W2:Y:S04]  /*09e0*/  @!P5 LDG.E.EF.128 R16, [R42.64] ;  /* 0x000000062a10d981 */ /* 0x0000a8000c0e1d00 */
[----:B------:R1:W2:Y:S01]  /*09f0*/  @!P5 LDG.E.EL.128 R12, [R44.64+0x10] ;  /* 0x000010062c0cd981 */ /* 0x0002a2000c2e1d00 */
[----:B0-----:R-:W-:Y:S01]  /*0a00*/  IMAD.WIDE R42, R40, R31, c[0x0][0x170] ;  /* 0x00005c00282a7625 */ /* 0x001fe200078e021f */
[----:B---3--:R-:W-:Y:S02]  /*0a10*/  SEL R39, R9, RZ, !P5 ;  /* 0x000000ff09277207 */ /* 0x008fe40006800000 */
[----:B----4-:R-:W-:Y:S02]  /*0a20*/  SEL R22, R22, RZ, !P5 ;  /* 0x000000ff16167207 */ /* 0x010fe40006800000 */
[----:B-1----:R-:W-:-:S02]  /*0a30*/  SHF.L.U32 R44, R39, 0x10, RZ ;  /* 0x00000010272c7819 */ /* 0x002fc400000006ff */
[----:B------:R-:W-:Y:S01]  /*0a40*/  SEL R26, R26, RZ, !P5 ;  /* 0x000000ff1a1a7207 */ /* 0x000fe20006800000 */
[----:B------:R-:W-:Y:S02]  /*0a50*/  FADD R22, R22, 1 ;  /* 0x3f80000016167421 */ /* 0x000fe40000000000 */
[----:B-----5:R-:W-:Y:S02]  /*0a60*/  FMUL R9, R35, R44 ;  /* 0x0000002c23097220 */ /* 0x020fe40000400000 */
[----:B------:R-:W-:-:S04]  /*0a70*/  FMUL R26, R26, 48 ;  /* 0x424000001a1a7820 */ /* 0x000fc80000400000 */
[----:B------:R-:W-:Y:S01]  /*0a80*/  FFMA R9, R9, R22, R26 ;  /* 0x0000001609097223 */ /* 0x000fe2000000001a */
[----:B------:R-:W-:Y:S02]  /*0a90*/  SEL R22, R20, RZ, !P5 ;  /* 0x000000ff14167207 */ /* 0x000fe40006800000 */
[----:B------:R-:W-:Y:S02]  /*0aa0*/  SEL R20, R8, RZ, !P5 ;  /* 0x000000ff08147207 */ /* 0x000fe40006800000 */
[----:B------:R-:W-:Y:S01]  /*0ab0*/  SEL R23, R23, RZ, !P5 ;  /* 0x000000ff17177207 */ /* 0x000fe20006800000 */
[----:B------:R-:W-:Y:S01]  /*0ac0*/  FADD R8, R22, 1 ;  /* 0x3f80000016087421 */ /* 0x000fe20000000000 */
[----:B------:R-:W-:Y:S02]  /*0ad0*/  PRMT R39, R39, 0x7632, R39 ;  /* 0x0000763227277816 */ /* 0x000fe40000000027 */
[----:B------:R-:W-:Y:S02]  /*0ae0*/  SEL R26, R24, RZ, !P5 ;  /* 0x000000ff181a7207 */ /* 0x000fe40006800000 */
[----:B------:R-:W-:-:S02]  /*0af0*/  SHF.L.U32 R22, R20, 0x10, RZ ;  /* 0x0000001014167819 */ /* 0x000fc400000006ff */
[----:B------:R-:W-:Y:S01]  /*0b00*/  SHF.L.U32 R24, R39, 0x10, RZ ;  /* 0x0000001027187819 */ /* 0x000fe200000006ff */
[----:B------:R-:W-:Y:S01]  /*0b10*/  FADD R39, R23, 1 ;  /* 0x3f80000017277421 */ /* 0x000fe20000000000 */
[----:B------:R-:W-:Y:S01]  /*0b20*/  FMUL R26, R26, 48 ;  /* 0x424000001a1a7820 */ /* 0x000fe20000400000 */
[----:B------:R-:W-:Y:S01]  /*0b30*/  FMUL R23, R35, R22 ;  /* 0x0000001623177220 */ /* 0x000fe20000400000 */
[----:B------:R-:W-:-:S03]  /*0b40*/  SEL R27, R27, RZ, !P5 ;  /* 0x000000ff1b1b7207 */ /* 0x000fc60006800000 */
[----:B------:R-:W-:Y:S01]  /*0b50*/  FFMA R8, R23, R8, R26 ;  /* 0x0000000817087223 */ /* 0x000fe2000000001a */
[----:B------:R-:W-:Y:S01]  /*0b60*/  PRMT R23, R20, 0x7632, R23 ;  /* 0x0000763214177816 */ /* 0x000fe20000000017 */
[----:B------:R-:W-:Y:S01]  /*0b70*/  FMUL R27, R27, 48 ;  /* 0x424000001b1b7820 */ /* 0x000fe20000400000 */
[----:B------:R-:W-:Y:S01]  /*0b80*/  FMUL R22, R35, R24 ;  /* 0x0000001823167220 */ /* 0x000fe20000400000 */
[----:B------:R-:W-:Y:S02]  /*0b90*/  SEL R24, R21, RZ, !P5 ;  /* 0x000000ff15187207 */ /* 0x000fe40006800000 */
[----:B------:R-:W-:Y:S02]  /*0ba0*/  SEL R25, R25, RZ, !P5 ;  /* 0x000000ff19197207 */ /* 0x000fe40006800000 */
[----:B------:R-:W-:Y:S01]  /*0bb0*/  SHF.L.U32 R26, R23, 0x10, RZ ;  /* 0x00000010171a7819 */ /* 0x000fe200000006ff */
[----:B------:R-:W-:Y:S01]  /*0bc0*/  FFMA R39, R22, R39, R27 ;  /* 0x0000002716277223 */ /* 0x000fe2000000001b */
[----:B------:R-:W-:Y:S01]  /*0bd0*/  CS2R R20, SRZ ;  /* 0x0000000000147805 */ /* 0x000fe2000001ff00 */
[----:B------:R-:W-:Y:S01]  /*0be0*/  CS2R R22, SRZ ;  /* 0x0000000000167805 */ /* 0x000fe2000001ff00 */
[----:B------:R-:W-:Y:S01]  /*0bf0*/  FADD R27, R24, 1 ;  /* 0x3f800000181b7421 */ /* 0x000fe20000000000 */
[----:B------:R-:W-:Y:S01]  /*0c00*/  FMUL R25, R25, 48 ;  /* 0x4240000019197820 */ /* 0x000fe20000400000 */
[----:B------:R-:W-:Y:S01]  /*0c10*/  FMUL R40, R35, R26 ;  /* 0x0000001a23287220 */ /* 0x000fe20000400000 */
[----:B------:R-:W-:Y:S01]  /*0c20*/  SEL R11, R11, RZ, !P5 ;  /* 0x000000ff0b0b7207 */ /* 0x000fe20006800000 */
[----:B------:R-:W-:Y:S01]  /*0c30*/  IMAD.WIDE.U32 R44, R29, R6, c[0x0][0x178] ;  /* 0x00005e001d2c7625 */ /* 0x000fe200078e0006 */
[----:B------:R0:W3:Y:S01]  /*0c40*/  @!P5 LDG.E.EF.128 R20, [R42.64] ;  /* 0x000000062a14d981 */ /* 0x0000e2000c0e1d00 */
[----:B------:R-:W-:Y:S01]  /*0c50*/  FFMA R40, R40, R27, R25 ;  /* 0x0000001b28287223 */ /* 0x000fe20000000019 */
[----:B------:R-:W-:Y:S01]  /*0c60*/  PRMT R29, R11, 0x7632, R29 ;  /* 0x000076320b1d7816 */ /* 0x000fe2000000001d */
[----:B------:R-:W-:Y:S01]  /*0c70*/  CS2R R24, SRZ ;  /* 0x0000000000187805 */ /* 0x000fe2000001ff00 */
[----:B------:R-:W-:Y:S01]  /*0c80*/  CS2R R26, SRZ ;  /* 0x00000000001a7805 */ /* 0x000fe2000001ff00 */
[----:B--2---:R-:W-:-:S02]  /*0c90*/  SEL R19, R19, RZ, !P5 ;  /* 0x000000ff13137207 */ /* 0x004fc40006800000 */
[----:B------:R-:W-:Y:S02]  /*0ca0*/  SHF.L.U32 R31, R29, 0x10, RZ ;  /* 0x000000101d1f7819 */ /* 0x000fe400000006ff */
[----:B------:R-:W-:Y:S01]  /*0cb0*/  SEL R41, R15, RZ, !P5 ;  /* 0x000000ff0f297207 */ /* 0x000fe20006800000 */
[----:B------:R1:W2:Y:S01]  /*0cc0*/  @!P5 LDG.E.EL.128 R24, [R44.64] ;  /* 0x000000062c18d981 */ /* 0x0002a2000c2e1d00 */
[----:B------:R-:W-:Y:S01]  /*0cd0*/  FMUL R29, R19, 48 ;  /* 0x42400000131d7820 */ /* 0x000fe20000400000 */
[----:B------:R-:W-:Y:S01]  /*0ce0*/  FMUL R15, R35, R31 ;  /* 0x0000001f230f7220 */ /* 0x000fe20000400000 */
[----:B0-----:R-:W-:Y:S01]  /*0cf0*/  IADD3 R42, P6, R28, c[0x0][0x178], RZ ;  /* 0x00005e001c2a7a10 */ /* 0x001fe20007fde0ff */
[----:B------:R-:W-:-:S03]  /*0d00*/  FADD R19, R41, 1 ;  /* 0x3f80000029137421 */ /* 0x000fc60000000000 */
[----:B------:R-:W-:Y:S01]  /*0d10*/  IADD3.X R43, R30, c[0x0][0x17c], RZ, P6, !PT ;  /* 0x00005f001e2b7a10 */ /* 0x000fe200037fe4ff */
[----:B------:R-:W-:Y:S01]  /*0d20*/  FFMA R15, R15, R19, R29 ;  /* 0x000000130f0f7223 */ /* 0x000fe2000000001d */
[----:B------:R-:W-:Y:S01]  /*0d30*/  CS2R R30, SRZ ;  /* 0x00000000001e7805 */ /* 0x000fe2000001ff00 */
[----:B------:R-:W-:-:S06]  /*0d40*/  CS2R R28, SRZ ;  /* 0x00000000001c7805 */ /* 0x000fcc000001ff00 */
[----:B------:R0:W4:Y:S01]  /*0d50*/  @!P5 LDG.E.EL.128 R28, [R42.64+0x10] ;  /* 0x000010062a1cd981 */ /* 0x000122000c2e1d00 */
[----:B-1----:R-:W-:Y:S02]  /*0d60*/  SHF.L.U32 R44, R11, 0x10, RZ ;  /* 0x000000100b2c7819 */ /* 0x002fe400000006ff */
[----:B------:R-:W-:Y:S02]  /*0d70*/  SEL R18, R18, RZ, !P5 ;  /* 0x000000ff12127207 */ /* 0x000fe40006800000 */
[----:B------:R-:W-:Y:S01]  /*0d80*/  SEL R11, R14, RZ, !P5 ;  /* 0x000000ff0e0b7207 */ /* 0x000fe20006800000 */
[----:B------:R-:W-:Y:S01]  /*0d90*/  FMUL R14, R35, R44 ;  /* 0x0000002c230e7220 */ /* 0x000fe20000400000 */
[----:B------:R-:W-:Y:S01]  /*0da0*/  SEL R10, R10, RZ, !P5 ;  /* 0x000000ff0a0a7207 */ /* 0x000fe20006800000 */
[----:B------:R-:W-:Y:S02]  /*0db0*/  FMUL R19, R18, 48 ;  /* 0x4240000012137820 */ /* 0x000fe40000400000 */
[----:B------:R-:W-:Y:S01]  /*0dc0*/  FADD R11, R11, 1 ;  /* 0x3f8000000b0b7421 */ /* 0x000fe20000000000 */
[----:B------:R-:W-:-:S03]  /*0dd0*/  SEL R17, R17, RZ, !P5 ;  /* 0x000000ff11117207 */ /* 0x000fc60006800000 */
[----:B------:R-:W-:Y:S01]  /*0de0*/  FFMA R14, R14, R11, R19 ;  /* 0x0000000b0e0e7223 */ /* 0x000fe20000000013 */
[----:B------:R-:W-:Y:S02]  /*0df0*/  PRMT R11, R10, 0x7632, R11 ;  /* 0x000076320a0b7816 */ /* 0x000fe4000000000b */
[----:B------:R-:W-:Y:S02]  /*0e00*/  SEL R12, R12, RZ, !P5 ;  /* 0x000000ff0c0c7207 */ /* 0x000fe40006800000 */
[----:B------:R-:W-:Y:S02]  /*0e10*/  SEL R16, R16, RZ, !P5 ;  /* 0x000000ff10107207 */ /* 0x000fe40006800000 */
[----:B------:R-:W-:Y:S01]  /*0e20*/  SHF.L.U32 R10, R10, 0x10, RZ ;  /* 0x000000100a0a7819 */ /* 0x000fe200000006ff */
[----:B------:R-:W-:Y:S01]  /*0e30*/  FMUL R18, R17, 48 ;  /* 0x4240000011127820 */ /* 0x000fe20000400000 */
[----:B------:R-:W-:Y:S01]  /*0e40*/  SEL R13, R13, RZ, !P5 ;  /* 0x000000ff0d0d7207 */ /* 0x000fe20006800000 */
[----:B------:R-:W-:Y:S01]  /*0e50*/  FMUL R19, R16, 48 ;  /* 0x4240000010137820 */ /* 0x000fe20000400000 */
[----:B0-----:R-:W-:Y:S01]  /*0e60*/  SHF.L.U32 R42, R11, 0x10, RZ ;  /* 0x000000100b2a7819 */ /* 0x001fe200000006ff */
[----:B------:R-:W-:Y:S01]  /*0e70*/  FMUL R10, R35, R10 ;  /* 0x0000000a230a7220 */ /* 0x000fe20000400000 */
[----:B------:R-:W-:Y:S01]  /*0e80*/  FADD R17, R12, 1 ;  /* 0x3f8000000c117421 */ /* 0x000fe20000000000 */
[----:B------:R-:W-:-:S02]  /*0e90*/  FADD R16, R13, 1 ;  /* 0x3f8000000d107421 */ /* 0x000fc40000000000 */
[----:B------:R-:W-:Y:S01]  /*0ea0*/  FMUL R11, R35, R42 ;  /* 0x0000002a230b7220 */ /* 0x000fe20000400000 */
[----:B------:R-:W-:-:S03]  /*0eb0*/  FFMA R12, R10, R17, R19 ;  /* 0x000000110a0c7223 */ /* 0x000fc60000000013 */
[----:B------:R-:W-:Y:S01]  /*0ec0*/  FFMA R13, R11, R16, R18 ;  /* 0x000000100b0d7223 */ /* 0x000fe20000000012 */
[----:B------:R-:W-:Y:S06]  /*0ed0*/  BAR.SYNC 0x0 ;  /* 0x0000000000007b1d */ /* 0x000fec0000000000 */
[----:B---3--:R-:W-:Y:S02]  /*0ee0*/  SEL R20, R20, RZ, !P5 ;  /* 0x000000ff14147207 */ /* 0x008fe40006800000 */
[----:B------:R-:W-:Y:S02]  /*0ef0*/  SEL R21, R21, RZ, !P5 ;  /* 0x000000ff15157207 */ /* 0x000fe40006800000 */
[----:B------:R-:W-:-:S02]  /*0f00*/  PRMT R10, R20, 0x7632, R10 ;  /* 0x00007632140a7816 */ /* 0x000fc4000000000a */
[----:B------:R-:W-:Y:S02]  /*0f10*/  SHF.L.U32 R19, R21, 0x10, RZ ;  /* 0x0000001015137819 */ /* 0x000fe400000006ff */
[----:B------:R-:W-:Y:S02]  /*0f20*/  SHF.L.U32 R11, R10, 0x10, RZ ;  /* 0x000000100a0b7819 */ /* 0x000fe400000006ff */
[----:B--2---:R-:W-:Y:S02]  /*0f30*/  SEL R26, R26, RZ, !P5 ;  /* 0x000000ff1a1a7207 */ /* 0x004fe40006800000 */
[----:B------:R-:W-:Y:S01]  /*0f40*/  SEL R25, R25, RZ, !P5 ;  /* 0x000000ff19197207 */ /* 0x000fe20006800000 */
[----:B------:R-:W-:Y:S01]  /*0f50*/  FMUL R10, R36, R19 ;  /* 0x00000013240a7220 */ /* 0x000fe20000400000 */
[----:B------:R-:W-:Y:S01]  /*0f60*/  SEL R24, R24, RZ, !P5 ;  /* 0x000000ff18187207 */ /* 0x000fe20006800000 */
[----:B------:R-:W-:Y:S01]  /*0f70*/  FADD R26, R26, 1 ;  /* 0x3f8000001a1a7421 */ /* 0x000fe20000000000 */
[----:B------:R-:W-:Y:S01]  /*0f80*/  SHF.L.U32 R17, R20, 0x10, RZ ;  /* 0x0000001014117819 */ /* 0x000fe200000006ff */
[----:B------:R-:W-:Y:S01]  /*0f90*/  FADD R25, R25, 1 ;  /* 0x3f80000019197421 */ /* 0x000fe20000000000 */
[----:B------:R-:W-:Y:S01]  /*0fa0*/  PRMT R21, R21, 0x7632, R21 ;  /* 0x0000763215157816 */ /* 0x000fe20000000015 */
[----:B------:R-:W-:Y:S01]  /*0fb0*/  FMUL R11, R36, R11 ;  /* 0x0000000b240b7220 */ /* 0x000fe20000400000 */
[----:B------:R-:W-:-:S02]  /*0fc0*/  SEL R22, R22, RZ, !P5 ;  /* 0x000000ff16167207 */ /* 0x000fc40006800000 */
[----:B------:R-:W-:Y:S01]  /*0fd0*/  SEL R23, R23, RZ, !P5 ;  /* 0x000000ff17177207 */ /* 0x000fe20006800000 */
[----:B------:R-:W-:Y:S01]  /*0fe0*/  FADD R24, R24, 1 ;  /* 0x3f80000018187421 */ /* 0x000fe20000000000 */
[----:B------:R-:W-:Y:S01]  /*0ff0*/  FMUL R17, R36, R17 ;  /* 0x0000001124117220 */ /* 0x000fe20000400000 */
[----:B------:R-:W-:Y:S01]  /*1000*/  FFMA R10, R10, R26, R9 ;  /* 0x0000001a0a0a7223 */ /* 0x000fe20000000009 */
[----:B------:R-:W-:Y:S01]  /*1010*/  SHF.L.U32 R21, R21, 0x10, RZ ;  /* 0x0000001015157819 */ /* 0x000fe200000006ff */
[----:B------:R-:W-:Y:S01]  /*1020*/  FFMA R9, R11, R25, R40 ;  /* 0x000000190b097223 */ /* 0x000fe20000000028 */
[----:B------:R-:W-:Y:S02]  /*1030*/  SEL R27, R27, RZ, !P5 ;  /* 0x000000ff1b1b7207 */ /* 0x000fe40006800000 */
[----:B------:R-:W-:Y:S02]  /*1040*/  PRMT R11, R22, 0x7632, R11 ;  /* 0x00007632160b7816 */ /* 0x000fe4000000000b */
[----:B------:R-:W-:Y:S01]  /*1050*/  PRMT R16, R23, 0x7632, R16 ;  /* 0x0000763217107816 */ /* 0x000fe20000000010 */
[----:B------:R-:W-:Y:S01]  /*1060*/  FFMA R8, R17, R24, R8 ;  /* 0x0000001811087223 */ /* 0x000fe20000000008 */
[----:B------:R-:W-:Y:S01]  /*1070*/  FMUL R18, R36, R21 ;  /* 0x0000001524127220 */ /* 0x000fe20000400000 */
[----:B------:R-:W-:Y:S01]  /*1080*/  SHF.L.U32 R17, R23, 0x10, RZ ;  /* 0x0000001017117819 */ /* 0x000fe200000006ff */
[----:B------:R-:W-:Y:S01]  /*1090*/  FADD R27, R27, 1 ;  /* 0x3f8000001b1b7421 */ /* 0x000fe20000000000 */
[----:B----4-:R-:W-:-:S02]  /*10a0*/  SEL R28, R28, RZ, !P5 ;  /* 0x000000ff1c1c7207 */ /* 0x010fc40006800000 */
[----:B------:R-:W-:Y:S02]  /*10b0*/  SEL R29, R29, RZ, !P5 ;  /* 0x000000ff1d1d7207 */ /* 0x000fe40006800000 */
[----:B------:R-:W-:Y:S02]  /*10c0*/  SEL R30, R30, RZ, !P5 ;  /* 0x000000ff1e1e7207 */ /* 0x000fe40006800000 */
[----:B------:R-:W-:Y:S02]  /*10d0*/  SEL R31, R31, RZ, !P5 ;  /* 0x000000ff1f1f7207 */ /* 0x000fe40006800000 */
[----:B------:R-:W-:Y:S02]  /*10e0*/  SHF.L.U32 R19, R22, 0x10, RZ ;  /* 0x0000001016137819 */ /* 0x000fe400000006ff */
[----:B------:R-:W-:Y:S02]  /*10f0*/  SHF.L.U32 R21, R11, 0x10, RZ ;  /* 0x000000100b157819 */ /* 0x000fe400000006ff */
[----:B------:R-:W-:Y:S01]  /*1100*/  SHF.L.U32 R23, R16, 0x10, RZ ;  /* 0x0000001010177819 */ /* 0x000fe200000006ff */
[----:B------:R-:W-:Y:S01]  /*1110*/  FFMA R11, R18, R27, R39 ;  /* 0x0000001b120b7223 */ /* 0x000fe20000000027 */
[C---:B------:R-:W-:Y:S01]  /*1120*/  FMUL R19, R36.reuse, R19 ;  /* 0x0000001324137220 */ /* 0x040fe20000400000 */
[C---:B------:R-:W-:Y:S01]  /*1130*/  FMUL R17, R36.reuse, R17 ;  /* 0x0000001124117220 */ /* 0x040fe20000400000 */
[C---:B------:R-:W-:Y:S01]  /*1140*/  FMUL R18, R36.reuse, R21 ;  /* 0x0000001524127220 */ /* 0x040fe20000400000 */
[----:B------:R-:W-:Y:S01]  /*1150*/  FMUL R16, R36, R23 ;  /* 0x0000001724107220 */ /* 0x000fe20000400000 */
[----:B------:R-:W-:Y:S01]  /*1160*/  FADD R28, R28, 1 ;  /* 0x3f8000001c1c7421 */ /* 0x000fe20000000000 */
[----:B------:R-:W-:Y:S01]  /*1170*/  FADD R29, R29, 1 ;  /* 0x3f8000001d1d7421 */ /* 0x000fe20000000000 */
[----:B------:R-:W-:Y:S01]  /*1180*/  FADD R30, R30, 1 ;  /* 0x3f8000001e1e7421 */ /* 0x000fe20000000000 */
[----:B------:R-:W-:Y:S01]  /*1190*/  FADD R31, R31, 1 ;  /* 0x3f8000001f1f7421 */ /* 0x000fe20000000000 */
[----:B------:R-:W-:Y:S01]  /*11a0*/  FFMA R12, R19, R28, R12 ;  /* 0x0000001c130c7223 */ /* 0x000fe2000000000c */
[----:B------:R-:W-:Y:S01]  /*11b0*/  FFMA R13, R18, R29, R13 ;  /* 0x0000001d120d7223 */ /* 0x000fe2000000000d */
[----:B------:R-:W-:Y:S01]  /*11c0*/  FFMA R14, R17, R30, R14 ;  /* 0x0000001e110e7223 */ /* 0x000fe2000000000e */
[----:B------:R-:W-:Y:S01]  /*11d0*/  FFMA R15, R16, R31, R15 ;  /* 0x0000001f100f7223 */ /* 0x000fe2000000000f */
[----:B------:R-:W-:-:S05]  /*11e0*/  SHF.L.U32 R26, R38, 0x5, RZ ;  /* 0x00000005261a7819 */ /* 0x000fca00000006ff */
[----:B------:R-:W-:Y:S04]  /*11f0*/  STS.128 [R26], R8 ;  /* 0x000000081a007388 */ /* 0x000fe80000000c00 */
[----:B------:R-:W-:Y:S04]  /*1200*/  STS.128 [R26+0x10], R12 ;  /* 0x0000100c1a007388 */ /* 0x000fe80000000c00 */
[----:B------:R-:W-:Y:S06]  /*1210*/  BAR.SYNC 0x0 ;  /* 0x0000000000007b1d */ /* 0x000fec0000000000 */
[----:B------:R-:W0:Y:S04]  /*1220*/  LDS.128 R16, [R38.X16] ;  /* 0x0000000026107984 */ /* 0x000e28000000cc00 */
[----:B------:R-:W1:Y:S01]  /*1230*/  LDS.128 R20, [R38.X16+0x1000] ;  /* 0x0010000026147984 */ /* 0x000e62000000cc00 */
[----:B------:R-:W-:-:S04]  /*1240*/  SHF.L.U32 R24, R38, 0x2, RZ ;  /* 0x0000000226187819 */ /* 0x000fc800000006ff */
[----:B------:R-:W-:-:S04]  /*1250*/  LOP3.LUT R25, R24, UR4, RZ, 0xfc, !PT ;  /* 0x0000000418197c12 */ /* 0x000fc8000f8efcff */
[----:B------:R-:W-:Y:S01]  /*1260*/  ISETP.GE.U32.AND P6, PT, R25, 0x900, PT ;  /* 0x000009001900780c */ /* 0x000fe20003fc6070 */
[----:B------:R-:W-:Y:S01]  /*1270*/  IMAD R25, R0, 0x900, R25 ;  /* 0x0000090000197824 */ /* 0x000fe200078e0219 */
[----:B------:R-:W-:-:S03]  /*1280*/  IADD3 R27, R24, 0x400, RZ ;  /* 0x00000400181b7810 */ /* 0x000fc60007ffe0ff */
[----:B------:R-:W-:Y:S01]  /*1290*/  IMAD.WIDE R24, R25, R6, c[0x0][0x1a8] ;  /* 0x00006a0019187625 */ /* 0x000fe200078e0206 */
[----:B------:R-:W-:Y:S01]  /*12a0*/  LOP3.LUT R27, R27, UR4, RZ, 0xfc, !PT ;  /* 0x000000041b1b7c12 */ /* 0x000fe2000f8efcff */
[----:B------:R-:W-:Y:S01]  /*12b0*/  FMUL R8, R8, R8 ;  /* 0x0000000808087220 */ /* 0x000fe20000400000 */
[----:B------:R-:W-:-:S03]  /*12c0*/  FMUL R26, R9, R9 ;  /* 0x00000009091a7220 */ /* 0x000fc60000400000 */
[----:B------:R-:W-:Y:S01]  /*12d0*/  IMAD R31, R0, 0x900, R27 ;  /* 0x00000900001f7824 */ /* 0x000fe200078e021b */
[----:B------:R-:W-:Y:S01]  /*12e0*/  FMUL R10, R10, R10 ;  /* 0x0000000a0a0a7220 */ /* 0x000fe20000400000 */
[----:B------:R-:W-:Y:S01]  /*12f0*/  FMUL R11, R11, R11 ;  /* 0x0000000b0b0b7220 */ /* 0x000fe20000400000 */
[----:B------:R-:W-:Y:S01]  /*1300*/  FMUL R12, R12, R12 ;  /* 0x0000000c0c0c7220 */ /* 0x000fe20000400000 */
[----:B------:R-:W-:Y:S01]  /*1310*/  FMUL R13, R13, R13 ;  /* 0x0000000d0d0d7220 */ /* 0x000fe20000400000 */
[----:B0-----:R0:W-:Y:S01]  /*1320*/  @!P6 STG.E.128 [R24.64], R16 ;  /* 0x000000101800e986 */ /* 0x0011e2000c101d06 */
[----:B------:R-:W-:Y:S02]  /*1330*/  ISETP.GE.U32.AND P6, PT, R27, 0x900, PT ;  /* 0x000009001b00780c */ /* 0x000fe40003fc6070 */
[----:B------:R-:W-:Y:S01]  /*1340*/  FSEL R27, R8, -RZ, !P5 ;  /* 0x800000ff081b7208 */ /* 0x000fe20006800000 */
[----:B------:R-:W-:Y:S01]  /*1350*/  IMAD.WIDE R8, R31, R6, c[0x0][0x1a8] ;  /* 0x00006a001f087625 */ /* 0x000fe200078e0206 */
[----:B------:R-:W-:Y:S01]  /*1360*/  FMUL R14, R14, R14 ;  /* 0x0000000e0e0e7220 */ /* 0x000fe20000400000 */
[----:B------:R-:W-:Y:S01]  /*1370*/  FMUL R15, R15, R15 ;  /* 0x0000000f0f0f7220 */ /* 0x000fe20000400000 */
[----:B------:R-:W-:-:S02]  /*1380*/  FSEL R29, R10, -RZ, !P5 ;  /* 0x800000ff0a1d7208 */ /* 0x000fc40006800000 */
[----:B------:R-:W-:-:S05]  /*1390*/  FSEL R10, R13, -RZ, !P5 ;  /* 0x800000ff0d0a7208 */ /* 0x000fca0006800000 */
[----:B-1----:R1:W-:Y:S01]  /*13a0*/  @!P6 STG.E.128 [R8.64], R20 ;  /* 0x000000140800e986 */ /* 0x0023e2000c101d06 */
[----:B------:R-:W-:Y:S02]  /*13b0*/  FSEL R26, R26, -RZ, !P5 ;  /* 0x800000ff1a1a7208 */ /* 0x000fe40006800000 */
[----:B0-----:R-:W-:Y:S02]  /*13c0*/  FSEL R16, R11, -RZ, !P5 ;  /* 0x800000ff0b107208 */ /* 0x001fe40006800000 */
[----:B------:R-:W-:Y:S02]  /*13d0*/  FSEL R11, R12, -RZ, !P5 ;  /* 0x800000ff0c0b7208 */ /* 0x000fe40006800000 */
[----:B------:R-:W-:Y:S02]  /*13e0*/  FSEL R13, R14, -RZ, !P5 ;  /* 0x800000ff0e0d7208 */ /* 0x000fe40006800000 */
[----:B------:R-:W-:Y:S02]  /*13f0*/  FSEL R12, R15, -RZ, !P5 ;  /* 0x800000ff0f0c7208 */ /* 0x000fe40006800000 */
[----:B------:R-:W-:Y:S01]  /*1400*/  PLOP3.LUT P5, PT, PT, PT, UP0, 0x80, 0x0 ;  /* 0x000000000000781c */ /* 0x000fe20003faf008 */
[----:B------:R-:W-:-:S02]  /*1410*/  UPLOP3.LUT UP0, UPT, UPT, UPT, UPT, 0x40, 0x0 ;  /* 0x000000000000789c */ /* 0x000fc40003f0e870 */
[----:B------:R-:W-:Y:S01]  /*1420*/  UMOV UR4, 0x800 ;  /* 0x0000080000047882 */ /* 0x000fe20000000000 */
[----:B------:R-:W-:Y:S01]  /*1430*/  FADD R34, R27, R34 ;  /* 0x000000221b227221 */ /* 0x000fe20000000000 */
[----:B------:R-:W-:Y:S01]  /*1440*/  FADD R32, R29, R32 ;  /* 0x000000201d207221 */ /* 0x000fe20000000000 */
[----:B------:R-:W-:Y:S01]  /*1450*/  FADD R33, R26, R33 ;  /* 0x000000211a217221 */ /* 0x000fe20000000000 */
[----:B------:R-:W-:Y:S01]  /*1460*/  FADD R7, R16, R7 ;  /* 0x0000000710077221 */ /* 0x000fe20000000000 */
[----:B------:R-:W-:Y:S01]  /*1470*/  FADD R2, R11, R2 ;  /* 0x000000020b027221 */ /* 0x000fe20000000000 */
[----:B------:R-:W-:Y:S01]  /*1480*/  FADD R3, R10, R3 ;  /* 0x000000030a037221 */ /* 0x000fe20000000000 */
[----:B------:R-:W-:Y:S01]  /*1490*/  FADD R4, R13, R4 ;  /* 0x000000040d047221 */ /* 0x000fe20000000000 */
[----:B------:R-:W-:Y:S02]  /*14a0*/  FADD R5, R12, R5 ;  /* 0x000000050c057221 */ /* 0x000fe40000000000 */
[----:B-1----:R-:W-:Y:S05]  /*14b0*/  @P5 BRA `(.L_x_0) ;  /* 0xfffff33000005947 */ /* 0x002fea000383ffff */
[----:B------:R-:W-:Y:S01]  /*14c0*/  FADD R33, R34, R33 ;  /* 0x0000002122217221 */ /* 0x000fe20000000000 */
[----:B------:R-:W0:Y:S01]  /*14d0*/  S2R R11, SR_TID.X ;  /* 0x00000000000b7919 */ /* 0x000e220000002100 */
[----:B------:R-:W-:-:S02]  /*14e0*/  MOV R28, 0x39e38e39 ;  /* 0x39e38e39001c7802 */ /* 0x000fc40000000f00 */
[----:B------:R-:W-:Y:S01]  /*14f0*/  FADD R32, R32, R33 ;  /* 0x0000002120207221 */ /* 0x000fe20000000000 */
[----:B------:R-:W-:Y:S06]  /*1500*/  BAR.SYNC 0x0 ;  /* 0x0000000000007b1d */ /* 0x000fec0000000000 */
[----:B------:R-:W-:-:S04]  /*1510*/  FADD R7, R7, R32 ;  /* 0x0000002007077221 */ /* 0x000fc80000000000 */
[----:B------:R-:W-:-:S04]  /*1520*/  FADD R2, R2, R7 ;  /* 0x0000000702027221 */ /* 0x000fc80000000000 */
[----:B------:R-:W-:-:S04]  /*1530*/  FADD R3, R3, R2 ;  /* 0x0000000203037221 */ /* 0x000fc80000000000 */
[----:B------:R-:W-:Y:S01]  /*1540*/  FADD R4, R4, R3 ;  /* 0x0000000304047221 */ /* 0x000fe20000000000 */
[----:B0-----:R-:W-:-:S03]  /*1550*/  SHF.R.U32.HI R10, RZ, 0x3, R11 ;  /* 0x00000003ff0a7819 */ /* 0x001fc6000001160b */
[----:B------:R-:W-:Y:S01]  /*1560*/  FADD R4, R5, R4 ;  /* 0x0000000405047221 */ /* 0x000fe20000000000 */
[----:B------:R-:W-:-:S04]  /*1570*/  LOP3.LUT R10, R10, 0x1c, RZ, 0xc0, !PT ;  /* 0x0000001c0a0a7812 */ /* 0x000fc800078ec0ff */
        /* <DEDUP_REMOVED lines=10> */
[----:B------:R-:W-:Y:S04]  /*1620*/  @!P2 STS [R10], R7 ;  /* 0x000000070a00a388 */ /* 0x000fe80000000800 */
[----:B------:R-:W-:Y:S06]  /*1630*/  BAR.SYNC 0x0 ;  /* 0x0000000000007b1d */ /* 0x000fec0000000000 */
[----:B------:R-:W0:Y:S01]  /*1640*/  @!P3 LDS R9, [R11.X4] ;  /* 0x000000000b09b984 */ /* 0x000e220000004800 */
[----:B------:R-:W-:-:S03]  /*1650*/  SHF.R.S32.HI R7, RZ, 0x1f, R0 ;  /* 0x0000001fff077819 */ /* 0x000fc60000011400 */
[----:B0-----:R-:W0:Y:S02]  /*1660*/  SHFL.BFLY PT, R2, R9, 0x4, 0x1f ;  /* 0x0c801f0009027f89 */ /* 0x001e2400000e0000 */
[----:B0-----:R-:W-:-:S05]  /*1670*/  FADD R2, R9, R2 ;  /* 0x0000000209027221 */ /* 0x001fca0000000000 */
[----:B------:R-:W0:Y:S02]  /*1680*/  SHFL.BFLY PT, R3, R2, 0x2, 0x1f ;  /* 0x0c401f0002037f89 */ /* 0x000e2400000e0000 */
[----:B0-----:R-:W-:Y:S01]  /*1690*/  FADD R3, R2, R3 ;  /* 0x0000000302037221 */ /* 0x001fe20000000000 */
[----:B------:R-:W-:-:S04]  /*16a0*/  LOP3.LUT R2, R11, 0xff, RZ, 0xc0, !PT ;  /* 0x000000ff0b027812 */ /* 0x000fc800078ec0ff */
[----:B------:R-:W0:Y:S02]  /*16b0*/  SHFL.BFLY PT, R4, R3, 0x1, 0x1f ;  /* 0x0c201f0003047f89 */ /* 0x000e2400000e0000 */
[----:B0-----:R-:W-:Y:S01]  /*16c0*/  FADD R4, R3, R4 ;  /* 0x0000000403047221 */ /* 0x001fe20000000000 */
[----:B------:R-:W-:Y:S02]  /*16d0*/  SHF.L.U32 R3, R2, 0x3, RZ ;  /* 0x0000000302037819 */ /* 0x000fe400000006ff */
[C---:B------:R-:W-:Y:S02]  /*16e0*/  LEA R2, P2, R37.reuse, c[0x0][0x1a0], 0x2 ;  /* 0x0000680025027a11 */ /* 0x040fe400078410ff */
[----:B------:R-:W-:Y:S04]  /*16f0*/  @P0 STS [R11.X4], R4 ;  /* 0x000000040b000388 */ /* 0x000fe80000004800 */
[----:B------:R-:W-:Y:S06]  /*1700*/  BAR.SYNC 0x0 ;  /* 0x0000000000007b1d */ /* 0x000fec0000000000 */
[----:B------:R-:W0:Y:S04]  /*1710*/  LDS R26, [RZ] ;  /* 0x00000000ff1a7984 */ /* 0x000e280000000800 */
[----:B------:R-:W-:Y:S06]  /*1720*/  BAR.SYNC 0x0 ;  /* 0x0000000000007b1d */ /* 0x000fec0000000000 */
[C---:B------:R-:W-:Y:S01]  /*1730*/  LEA R24, P0, R0.reuse, c[0x0][0x168], 0x2 ;  /* 0x00005a0000187a11 */ /* 0x040fe200078010ff */
[----:B------:R-:W-:Y:S01]  /*1740*/  IMAD R4, R0, 0x900, R3 ;  /* 0x0000090000047824 */ /* 0x000fe200078e0203 */
[----:B------:R-:W-:-:S02]  /*1750*/  IADD3 R37, R37, 0x4, RZ ;  /* 0x0000000425257810 */ /* 0x000fc40007ffe0ff */
[----:B------:R-:W-:Y:S02]  /*1760*/  LEA.HI.X R25, R0, c[0x0][0x16c], R7, 0x2, P0 ;  /* 0x00005b0000197a11 */ /* 0x000fe400000f1407 */
[----:B------:R-:W-:Y:S02]  /*1770*/  SHF.R.S32.HI R7, RZ, 0x1f, R4 ;  /* 0x0000001fff077819 */ /* 0x000fe40000011404 */
[C---:B------:R-:W-:Y:S02]  /*1780*/  LEA R8, P0, R4.reuse, c[0x0][0x1a8], 0x2 ;  /* 0x00006a0004087a11 */ /* 0x040fe400078010ff */
[----:B------:R-:W-:Y:S02]  /*1790*/  IADD3.X R3, RZ, c[0x0][0x1a4], RZ, P2, !PT ;  /* 0x00006900ff037a10 */ /* 0x000fe400017fe4ff */
[----:B------:R-:W-:Y:S01]  /*17a0*/  LEA.HI.X R9, R4, c[0x0][0x1ac], R7, 0x2, P0 ;  /* 0x00006b0004097a11 */ /* 0x000fe200000f1407 */
[----:B0-----:R-:W-:Y:S04]  /*17b0*/  STS [RZ], R26 ;  /* 0x0000001aff007388 */ /* 0x001fe80000000800 */
[----:B------:R-:W-:Y:S06]  /*17c0*/  BAR.SYNC 0x0 ;  /* 0x0000000000007b1d */ /* 0x000fec0000000000 */
[----:B------:R-:W0:Y:S02]  /*17d0*/  LDS R5, [RZ] ;  /* 0x00000000ff057984 */ /* 0x000e240000000800 */
[----:B0-----:R-:W-:-:S04]  /*17e0*/  FFMA R5, R5, R28, 9.9999997473787516356e-06 ;  /* 0x3727c5ac05057423 */ /* 0x001fc8000000001c */
[----:B------:R0:W1:Y:S01]  /*17f0*/  MUFU.RSQ R27, R5 ;  /* 0x00000005001b7308 */ /* 0x0000620000001400 */
[----:B------:R-:W-:Y:S06]  /*1800*/  BAR.SYNC 0x0 ;  /* 0x0000000000007b1d */ /* 0x000fec0000000000 */
[----:B0-----:R-:W-:-:S04]  /*1810*/  IMAD R5, R0, 0x900, R37 ;  /* 0x0000090000057824 */ /* 0x001fc800078e0225 */
[----:B------:R-:W-:Y:S01]  /*1820*/  IMAD.WIDE R16, R5, R6, c[0x0][0x1a8] ;  /* 0x00006a0005107625 */ /* 0x000fe200078e0206 */
[----:B-1----:R0:W-:Y:S04]  /*1830*/  @!P4 STG.E [R24.64], R27 ;  /* 0x0000001b1800c986 */ /* 0x0021e8000c101906 */
[----:B------:R-:W0:Y:S04]  /*1840*/  LDG.E.EF.128 R8, [R8.64] ;  /* 0x0000000608087981 */ /* 0x000e28000c0e1d00 */
[----:B------:R-:W2:Y:S04]  /*1850*/  LDG.E.EL.128 R12, [R2.64] ;  /* 0x00000006020c7981 */ /* 0x000ea8000c2e1d00 */
[----:B------:R-:W3:Y:S04]  /*1860*/  LDG.E.EF.128 R16, [R16.64] ;  /* 0x0000000610107981 */ /* 0x000ee8000c0e1d00 */
[----:B------:R-:W4:Y:S01]  /*1870*/  LDG.E.EL.128 R20, [R2.64+0x10] ;  /* 0x0000100602147981 */ /* 0x000f22000c2e1d00 */
[----:B------:R-:W-:-:S06]  /*1880*/  FFMA R0, R26, R28, 9.9999997473787516356e-06 ;  /* 0x3727c5ac1a007423 */ /* 0x000fcc000000001c */
[----:B------:R-:W0:Y:S02]  /*1890*/  MUFU.RSQ R0, R0 ;  /* 0x0000000000007308 */ /* 0x000e240000001400 */
[C---:B0-----:R-:W-:Y:S01]  /*18a0*/  FMUL R24, R0.reuse, R8 ;  /* 0x0000000800187220 */ /* 0x041fe20000400000 */
[C---:B------:R-:W-:Y:S01]  /*18b0*/  FMUL R25, R0.reuse, R9 ;  /* 0x0000000900197220 */ /* 0x040fe20000400000 */
[C---:B------:R-:W-:Y:S01]  /*18c0*/  FMUL R10, R0.reuse, R10 ;  /* 0x0000000a000a7220 */ /* 0x040fe20000400000 */
[----:B------:R-:W-:Y:S01]  /*18d0*/  FMUL R11, R0, R11 ;  /* 0x0000000b000b7220 */ /* 0x000fe20000400000 */
[----:B--2---:R-:W-:Y:S01]  /*18e0*/  FADD R9, R12, 1 ;  /* 0x3f8000000c097421 */ /* 0x004fe20000000000 */
[----:B------:R-:W-:Y:S01]  /*18f0*/  FADD R8, R13, 1 ;  /* 0x3f8000000d087421 */ /* 0x000fe20000000000 */
[----:B------:R-:W-:Y:S01]  /*1900*/  FADD R13, R14, 1 ;  /* 0x3f8000000e0d7421 */ /* 0x000fe20000000000 */
[----:B------:R-:W-:Y:S01]  /*1910*/  FADD R12, R15, 1 ;  /* 0x3f8000000f0c7421 */ /* 0x000fe20000000000 */
[----:B------:R-:W-:Y:S01]  /*1920*/  FMUL R24, R24, R9 ;  /* 0x0000000918187220 */ /* 0x000fe20000400000 */
[----:B------:R-:W-:Y:S01]  /*1930*/  FMUL R25, R25, R8 ;  /* 0x0000000819197220 */ /* 0x000fe20000400000 */
[----:B------:R-:W-:Y:S01]  /*1940*/  FMUL R13, R10, R13 ;  /* 0x0000000d0a0d7220 */ /* 0x000fe20000400000 */
[----:B------:R-:W-:Y:S01]  /*1950*/  FMUL R12, R11, R12 ;  /* 0x0000000c0b0c7220 */ /* 0x000fe20000400000 */
[C---:B---3--:R-:W-:Y:S01]  /*1960*/  FMUL R16, R0.reuse, R16 ;  /* 0x0000001000107220 */ /* 0x048fe20000400000 */
[C---:B------:R-:W-:Y:S01]  /*1970*/  FMUL R17, R0.reuse, R17 ;  /* 0x0000001100117220 */ /* 0x040fe20000400000 */
[C---:B------:R-:W-:Y:S01]  /*1980*/  FMUL R18, R0.reuse, R18 ;  /* 0x0000001200127220 */ /* 0x040fe20000400000 */
[----:B------:R-:W-:Y:S01]  /*1990*/  FMUL R19, R0, R19 ;  /* 0x0000001300137220 */ /* 0x000fe20000400000 */
[----:B----4-:R-:W-:Y:S01]  /*19a0*/  FADD R9, R20, 1 ;  /* 0x3f80000014097421 */ /* 0x010fe20000000000 */
[----:B------:R-:W-:Y:S01]  /*19b0*/  FADD R8, R21, 1 ;  /* 0x3f80000015087421 */ /* 0x000fe20000000000 */
[----:B------:R-:W-:Y:S01]  /*19c0*/  FADD R11, R22, 1 ;  /* 0x3f800000160b7421 */ /* 0x000fe20000000000 */
[----:B------:R-:W-:Y:S01]  /*19d0*/  FADD R10, R23, 1 ;  /* 0x3f800000170a7421 */ /* 0x000fe20000000000 */
[----:B------:R-:W-:Y:S01]  /*19e0*/  LEA R22, P0, R4, c[0x0][0x1b0], 0x1 ;  /* 0x00006c0004167a11 */ /* 0x000fe200078008ff */
[----:B------:R-:W-:Y:S01]  /*19f0*/  FMUL R9, R16, R9 ;  /* 0x0000000910097220 */ /* 0x000fe20000400000 */
[----:B------:R-:W-:Y:S01]  /*1a00*/  IADD3 R20, R4, 0x800, RZ ;  /* 0x0000080004147810 */ /* 0x000fe20007ffe0ff */
[----:B------:R-:W-:Y:S01]  /*1a10*/  FMUL R8, R17, R8 ;  /* 0x0000000811087220 */ /* 0x000fe20000400000 */
[----:B------:R-:W-:Y:S01]  /*1a20*/  FMUL R11, R18, R11 ;  /* 0x0000000b120b7220 */ /* 0x000fe20000400000 */
[----:B------:R-:W-:Y:S01]  /*1a30*/  FMUL R10, R19, R10 ;  /* 0x0000000a130a7220 */ /* 0x000fe20000400000 */
[----:B------:R-:W-:Y:S01]  /*1a40*/  F2FP.BF16.F32.PACK_AB R16, R25, R24 ;  /* 0x000000181910723e */ /* 0x000fe200000010ff */
[----:B------:R-:W-:Y:S01]  /*1a50*/  CS2R R14, SRZ ;  /* 0x00000000000e7805 */ /* 0x000fe2000001ff00 */
[----:B------:R-:W-:-:S02]  /*1a60*/  LEA.HI.X R23, R4, c[0x0][0x1b4], R7, 0x1, P0 ;  /* 0x00006d0004177a11 */ /* 0x000fc400000f0c07 */
[----:B------:R-:W-:Y:S02]  /*1a70*/  SHF.R.S32.HI R21, RZ, 0x1f, R20 ;  /* 0x0000001fff157819 */ /* 0x000fe40000011414 */
[----:B------:R-:W-:Y:S02]  /*1a80*/  LEA R24, P0, R20, c[0x0][0x1a8], 0x2 ;  /* 0x00006a0014187a11 */ /* 0x000fe400078010ff */
[----:B------:R-:W-:Y:S02]  /*1a90*/  F2FP.BF16.F32.PACK_AB R18, R8, R9 ;  /* 0x000000090812723e */ /* 0x000fe400000010ff */
[----:B------:R-:W-:Y:S01]  /*1aa0*/  F2FP.BF16.F32.PACK_AB R19, R10, R11 ;  /* 0x0000000b0a13723e */ /* 0x000fe200000010ff */
[----:B------:R-:W-:Y:S01]  /*1ab0*/  CS2R R8, SRZ ;  /* 0x0000000000087805 */ /* 0x000fe2000001ff00 */
[----:B------:R-:W-:Y:S01]  /*1ac0*/  F2FP.BF16.F32.PACK_AB R17, R12, R13 ;  /* 0x0000000d0c11723e */ /* 0x000fe200000010ff */
[----:B------:R-:W-:Y:S01]  /*1ad0*/  CS2R R10, SRZ ;  /* 0x00000000000a7805 */ /* 0x000fe2000001ff00 */
[----:B------:R-:W-:Y:S01]  /*1ae0*/  LEA.HI.X R25, R20, c[0x0][0x1ac], R21, 0x2, P0 ;  /* 0x00006b0014197a11 */ /* 0x000fe200000f1415 */
[----:B------:R-:W-:-:S02]  /*1af0*/  CS2R R12, SRZ ;  /* 0x00000000000c7805 */ /* 0x000fc4000001ff00 */
[----:B------:R0:W-:Y:S04]  /*1b00*/  STG.E.128 [R22.64], R16 ;  /* 0x0000001016007986 */ /* 0x0001e8000c101d06 */
[----:B------:R-:W2:Y:S04]  /*1b10*/  @!P1 LDG.E.EF.128 R8, [R24.64] ;  /* 0x0000000618089981 */ /* 0x000ea8000c0e1d00 */
[----:B------:R-:W3:Y:S01]  /*1b20*/  @!P1 LDG.E.EL.128 R12, [R2.64+0x2000] ;  /* 0x00200006020c9981 */ /* 0x000ee2000c2e1d00 */
[----:B0-----:R-:W-:Y:S01]  /*1b30*/  IADD3 R23, R5, 0x800, RZ ;  /* 0x0000080005177810 */ /* 0x001fe20007ffe0ff */
[----:B------:R-:W-:Y:S01]  /*1b40*/  CS2R R16, SRZ ;  /* 0x0000000000107805 */ /* 0x000fe2000001ff00 */
[----:B------:R-:W-:Y:S01]  /*1b50*/  CS2R R18, SRZ ;  /* 0x0000000000127805 */ /* 0x000fe2000001ff00 */
[----:B------:R-:W-:-:S02]  /*1b60*/  CS2R R4, SRZ ;  /* 0x0000000000047805 */ /* 0x000fc4000001ff00 */
[----:B------:R-:W-:Y:S02]  /*1b70*/  IMAD.WIDE R22, R23, R6, c[0x0][0x1a8] ;  /* 0x00006a0017167625 */ /* 0x000fe400078e0206 */
[----:B------:R-:W-:-:S03]  /*1b80*/  CS2R R6, SRZ ;  /* 0x0000000000067805 */ /* 0x000fc6000001ff00 */
[----:B------:R-:W4:Y:S04]  /*1b90*/  @!P1 LDG.E.EF.128 R16, [R22.64] ;  /* 0x0000000616109981 */ /* 0x000f28000c0e1d00 */
[----:B------:R0:W5:Y:S01]  /*1ba0*/  @!P1 LDG.E.EL.128 R4, [R2.64+0x2010] ;  /* 0x0020100602049981 */ /* 0x000162000c2e1d00 */
[----:B--2---:R-:W-:Y:S02]  /*1bb0*/  SEL R11, R11, RZ, !P1 ;  /* 0x000000ff0b0b7207 */ /* 0x004fe40004800000 */
[----:B------:R-:W-:Y:S02]  /*1bc0*/  SEL R27, R10, RZ, !P1 ;  /* 0x000000ff0a1b7207 */ /* 0x000fe40004800000 */
[----:B---3--:R-:W-:Y:S01]  /*1bd0*/  SEL R12, R12, RZ, !P1 ;  /* 0x000000ff0c0c7207 */ /* 0x008fe20004800000 */
[C---:B0-----:R-:W-:Y:S01]  /*1be0*/  FMUL R3, R0.reuse, R11 ;  /* 0x0000000b00037220 */ /* 0x041fe20000400000 */
[----:B------:R-:W-:Y:S01]  /*1bf0*/  SEL R15, R15, RZ, !P1 ;  /* 0x000000ff0f0f7207 */ /* 0x000fe20004800000 */
[----:B------:R-:W-:Y:S01]  /*1c00*/  FMUL R2, R0, R27 ;  /* 0x0000001b00027220 */ /* 0x000fe20000400000 */
[----:B------:R-:W-:Y:S01]  /*1c10*/  SEL R10, R13, RZ, !P1 ;  /* 0x000000ff0d0a7207 */ /* 0x000fe20004800000 */
[----:B------:R-:W-:Y:S01]  /*1c20*/  FADD R11, R12, 1 ;  /* 0x3f8000000c0b7421 */ /* 0x000fe20000000000 */
[----:B------:R-:W-:Y:S01]  /*1c30*/  SEL R9, R9, RZ, !P1 ;  /* 0x000000ff09097207 */ /* 0x000fe20004800000 */
[----:B------:R-:W-:Y:S01]  /*1c40*/  FADD R12, R15, 1 ;  /* 0x3f8000000f0c7421 */ /* 0x000fe20000000000 */
[----:B------:R-:W-:Y:S01]  /*1c50*/  SEL R13, R14, RZ, !P1 ;  /* 0x000000ff0e0d7207 */ /* 0x000fe20004800000 */
[----:B------:R-:W-:Y:S01]  /*1c60*/  FADD R10, R10, 1 ;  /* 0x3f8000000a0a7421 */ /* 0x000fe20000000000 */
[----:B------:R-:W-:Y:S01]  /*1c70*/  SEL R25, R8, RZ, !P1 ;  /* 0x000000ff08197207 */ /* 0x000fe20004800000 */
[----:B------:R-:W-:Y:S01]  /*1c80*/  FMUL R12, R3, R12 ;  /* 0x0000000c030c7220 */ /* 0x000fe20000400000 */
[----:B------:R-:W-:Y:S01]  /*1c90*/  FMUL R9, R0, R9 ;  /* 0x0000000900097220 */ /* 0x000fe20000400000 */
[----:B------:R-:W-:-:S02]  /*1ca0*/  FADD R13, R13, 1 ;  /* 0x3f8000000d0d7421 */ /* 0x000fc40000000000 */
[----:B------:R-:W-:Y:S01]  /*1cb0*/  FMUL R8, R0, R25 ;  /* 0x0000001900087220 */ /* 0x000fe20000400000 */
[----:B------:R-:W-:Y:S01]  /*1cc0*/  FMUL R10, R9, R10 ;  /* 0x0000000a090a7220 */ /* 0x000fe20000400000 */
[----:B------:R-:W-:Y:S02]  /*1cd0*/  FMUL R13, R2, R13 ;  /* 0x0000000d020d7220 */ /* 0x000fe40000400000 */
[----:B------:R-:W-:Y:S01]  /*1ce0*/  FMUL R11, R8, R11 ;  /* 0x0000000b080b7220 */ /* 0x000fe20000400000 */
[----:B----4-:R-:W-:Y:S02]  /*1cf0*/  SEL R3, R16, RZ, !P1 ;  /* 0x000000ff10037207 */ /* 0x010fe40004800000 */
[----:B------:R-:W-:Y:S02]  /*1d00*/  SEL R17, R17, RZ, !P1 ;  /* 0x000000ff11117207 */ /* 0x000fe40004800000 */
[----:B-----5:R-:W-:Y:S01]  /*1d10*/  SEL R4, R4, RZ, !P1 ;  /* 0x000000ff04047207 */ /* 0x020fe20004800000 */
[----:B------:R-:W-:Y:S01]  /*1d20*/  FMUL R2, R0, R3 ;  /* 0x0000000300027220 */ /* 0x000fe20000400000 */
[----:B------:R-:W-:Y:S01]  /*1d30*/  SEL R15, R18, RZ, !P1 ;  /* 0x000000ff120f7207 */ /* 0x000fe20004800000 */
[----:B------:R-:W-:Y:S01]  /*1d40*/  FMUL R3, R0, R17 ;  /* 0x0000001100037220 */ /* 0x000fe20000400000 */
[----:B------:R-:W-:Y:S01]  /*1d50*/  SEL R5, R5, RZ, !P1 ;  /* 0x000000ff05057207 */ /* 0x000fe20004800000 */
[----:B------:R-:W-:Y:S01]  /*1d60*/  FADD R9, R4, 1 ;  /* 0x3f80000004097421 */ /* 0x000fe20000000000 */
[----:B------:R-:W-:Y:S01]  /*1d70*/  SEL R19, R19, RZ, !P1 ;  /* 0x000000ff13137207 */ /* 0x000fe20004800000 */
[----:B------:R-:W-:Y:S01]  /*1d80*/  FMUL R4, R0, R15 ;  /* 0x0000000f00047220 */ /* 0x000fe20000400000 */
[----:B------:R-:W-:Y:S01]  /*1d90*/  SEL R6, R6, RZ, !P1 ;  /* 0x000000ff06067207 */ /* 0x000fe20004800000 */
[----:B------:R-:W-:Y:S01]  /*1da0*/  FADD R8, R5, 1 ;  /* 0x3f80000005087421 */ /* 0x000fe20000000000 */
[----:B------:R-:W-:Y:S01]  /*1db0*/  SEL R7, R7, RZ, !P1 ;  /* 0x000000ff07077207 */ /* 0x000fe20004800000 */
[----:B------:R-:W-:Y:S01]  /*1dc0*/  FMUL R0, R0, R19 ;  /* 0x0000001300007220 */ /* 0x000fe20000400000 */
[----:B------:R-:W-:Y:S01]  /*1dd0*/  FMUL R9, R2, R9 ;  /* 0x0000000902097220 */ /* 0x000fe20000400000 */
[----:B------:R-:W-:Y:S01]  /*1de0*/  FADD R5, R6, 1 ;  /* 0x3f80000006057421 */ /* 0x000fe20000000000 */
[----:B------:R-:W-:Y:S01]  /*1df0*/  FMUL R8, R3, R8 ;  /* 0x0000000803087220 */ /* 0x000fe20000400000 */
[----:B------:R-:W-:Y:S01]  /*1e00*/  FADD R7, R7, 1 ;  /* 0x3f80000007077421 */ /* 0x000fe20000000000 */
[----:B------:R-:W-:Y:S01]  /*1e10*/  LEA R2, P0, R20, c[0x0][0x1b0], 0x1 ;  /* 0x00006c0014027a11 */ /* 0x000fe200078008ff */
[----:B------:R-:W-:Y:S01]  /*1e20*/  FMUL R4, R4, R5 ;  /* 0x0000000504047220 */ /* 0x000fe20000400000 */
[----:B------:R-:W-:Y:S01]  /*1e30*/  F2FP.BF16.F32.PACK_AB R16, R10, R11 ;  /* 0x0000000b0a10723e */ /* 0x000fe200000010ff */
[----:B------:R-:W-:Y:S01]  /*1e40*/  FMUL R7, R0, R7 ;  /* 0x0000000700077220 */ /* 0x000fe20000400000 */
[----:B------:R-:W-:-:S02]  /*1e50*/  LEA.HI.X R3, R20, c[0x0][0x1b4], R21, 0x1, P0 ;  /* 0x00006d0014037a11 */ /* 0x000fc400000f0c15 */
[----:B------:R-:W-:Y:S02]  /*1e60*/  F2FP.BF16.F32.PACK_AB R17, R12, R13 ;  /* 0x0000000d0c11723e */ /* 0x000fe400000010ff */
[----:B------:R-:W-:Y:S02]  /*1e70*/  F2FP.BF16.F32.PACK_AB R18, R8, R9 ;  /* 0x000000090812723e */ /* 0x000fe400000010ff */
[----:B------:R-:W-:Y:S01]  /*1e80*/  F2FP.BF16.F32.PACK_AB R19, R7, R4 ;  /* 0x000000040713723e */ /* 0x000fe200000010ff */
[----:B------:R-:W-:Y:S06]  /*1e90*/  @P1 EXIT ;  /* 0x000000000000194d */ /* 0x000fec0003800000 */
[----:B------:R-:W-:Y:S01]  /*1ea0*/  STG.E.128 [R2.64], R16 ;  /* 0x0000001002007986 */ /* 0x000fe2000c101d06 */
[----:B------:R-:W-:Y:S05]  /*1eb0*/  EXIT ;  /* 0x000000000000794d */ /* 0x000fea0003800000 */
.L_x_1:
[----:B------:R-:W-:-:S00]  /*1ec0*/  BRA `(.L_x_1) ;  /* 0xfffffff000007947 */ /* 0x000fc0000383ffff */
[----:B------:R-:W-:-:S00]  /*1ed0*/  NOP ;  /* 0x0000000000007918 */ /* 0x000fc00000000000 */
        /* <DEDUP_REMOVED lines=10> */
.L_x_2:


//--------------------- .nv.global.init           --------------------------
	.section	.nv.global.init,"aw",@progbits
.nv.global.init:
	.type		_$_str,@object
	.size		_$_str,(.L_0 - _$_str)
_$_str:
        /*0000*/ 	.byte	0x5f, 0x5f, 0x43, 0x55, 0x44, 0x41, 0x5f, 0x46, 0x54, 0x5a, 0x00
.L_0:


//--------------------- .nv.shared.triton__0d1d2d3d4d5d6d7d8d9d10d11de12de --------------------------
	.section	.nv.shared.triton__0d1d2d3d4d5d6d7d8d9d10d11de12de,"aw",@nobits
	.align	16
